// auto-generated by cutlass_sweep.fmha — config: {"arch": "sm_90", "direction": "fwd", "dtype": "fp16", "head_dim": 128, "mask": "residual", "schedule": "tma", "tile_kv": 128, "tile_q": 64}
#include "cutlass/cutlass.h"
#include "cute/tensor.hpp"
#include "cutlass/device_kernel.h"
#include "cutlass/kernel_hardware_info.h"
#include "88_hopper_fmha/collective/fmha_fusion.hpp"
#include "88_hopper_fmha/kernel/fmha_kernel_builder.hpp"

using namespace cute;
using Element = cutlass::half_t;
using TileShape = Shape<_64, _128, _128>;
using StrideQ = cute::tuple<int, _1, cute::tuple<int, int>>;
using StrideK = cute::tuple<int, _1, cute::tuple<int, int>>;
using StrideV = cute::tuple<int, cute::_1, cute::tuple<int, int>>;

using Kernel = typename cutlass::fmha::kernel::FmhaBuilder<
    Element, float, float,
    TileShape, StrideQ, StrideK, StrideV,
    cutlass::fmha::collective::ResidualFusion,
    cutlass::gemm::KernelTma
  >::Kernel;

auto* _anchor = &cutlass::device_kernel<Kernel>;


// ===== COMPILED SASS (sm_90a) =====

	.target	sm_90a

	.elftype	@"ET_EXEC"


//--------------------- .note.nv.tkinfo           --------------------------
	.section	.note.nv.tkinfo,"",@"SHT_NOTE"
	.sectionflags	@"SHF_NOTE_NV_TKINFO"
	.tkinfo
        /*0018*/ 	.word	0x00000002
        /*0030*/ 	.string	""
        /*0030*/ 	.string	"ptxas"
        /*0030*/ 	.string	"Cuda compilation tools, release 13.0, V13.0.88"
        /*0030*/ 	.string	"Build cuda_13.0.r13.0/compiler.36424714_0"
        /*0030*/ 	.string	"-arch sm_90a -m 64 "



//--------------------- .note.nv.cuinfo           --------------------------
	.section	.note.nv.cuinfo,"",@"SHT_NOTE"
	.sectionflags	@"SHF_NOTE_NV_CUINFO"
        /*0018*/ 	.short	0x0002
        /*001a*/ 	.short	0x005a
        /*001c*/ 	.short	0x0082
	.zero		2


//--------------------- .nv.info                  --------------------------
	.section	.nv.info,"",@"SHT_CUDA_INFO"
	.align	4


	//----- nvinfo : EIATTR_REGCOUNT
	.align		4
        /*0000*/ 	.byte	0x04, 0x2f
        /*0002*/ 	.short	(.L_16 - .L_15)
	.align		4
.L_15:
        /*0004*/ 	.word	index@(_ZN7cutlass13device_kernelINS_4fmha6kernel13FmhaKernelTmaINS1_10collective15FmhaMainloopTmaINS_6half_tEfN4cute5tupleIJNS7_1CILi64EEENS9_ILi128EEESB_EEENS4_14ResidualFusionEJEEENS4_15FmhaFwdEpilogueIS6_fSC_EEJEEEEEvNT_6ParamsE)
        /*0008*/ 	.word	0x000000a2


	//----- nvinfo : EIATTR_FRAME_SIZE
	.align		4
.L_16:
        /*000c*/ 	.byte	0x04, 0x11
        /*000e*/ 	.short	(.L_18 - .L_17)
	.align		4
.L_17:
        /*0010*/ 	.word	index@($__internal_0_$__cuda_sm20_rcp_rn_f32_slowpath)
        /*0014*/ 	.word	0x00000000


	//----- nvinfo : EIATTR_FRAME_SIZE
	.align		4
.L_18:
        /*0018*/ 	.byte	0x04, 0x11
        /*001a*/ 	.short	(.L_20 - .L_19)
	.align		4
.L_19:
        /*001c*/ 	.word	index@(_ZN7cutlass13device_kernelINS_4fmha6kernel13FmhaKernelTmaINS1_10collective15FmhaMainloopTmaINS_6half_tEfN4cute5tupleIJNS7_1CILi64EEENS9_ILi128EEESB_EEENS4_14ResidualFusionEJEEENS4_15FmhaFwdEpilogueIS6_fSC_EEJEEEEEvNT_6ParamsE)
        /*0020*/ 	.word	0x00000000


	//----- nvinfo : EIATTR_MIN_STACK_SIZE
	.align		4
.L_20:
        /*0024*/ 	.byte	0x04, 0x12
        /*0026*/ 	.short	(.L_22 - .L_21)
	.align		4
.L_21:
        /*0028*/ 	.word	index@(_ZN7cutlass13device_kernelINS_4fmha6kernel13FmhaKernelTmaINS1_10collective15FmhaMainloopTmaINS_6half_tEfN4cute5tupleIJNS7_1CILi64EEENS9_ILi128EEESB_EEENS4_14ResidualFusionEJEEENS4_15FmhaFwdEpilogueIS6_fSC_EEJEEEEEvNT_6ParamsE)
        /*002c*/ 	.word	0x00000000
.L_22:


//--------------------- .nv.compat                --------------------------
	.section	.nv.compat,"",@"SHT_CUDA_COMPAT_INFO"
	.align	4
        /*0000*/ 	.byte	0x02, 0x09, 0x01, 0x00, 0x02, 0x02, 0x04, 0x00, 0x02, 0x05, 0x05, 0x00, 0x03, 0x07, 0x01, 0x01
        /*0010*/ 	.byte	0x02, 0x03, 0x01, 0x00, 0x02, 0x06, 0x01, 0x00, 0x04, 0x0b, 0x08, 0x00, 0x00, 0x00, 0x00, 0x00
        /*0020*/ 	.byte	0x00, 0x00, 0x00, 0x00


//--------------------- .nv.info._ZN7cutlass13device_kernelINS_4fmha6kernel13FmhaKernelTmaINS1_10collective15FmhaMainloopTmaINS_6half_tEfN4cute5tupleIJNS7_1CILi64EEENS9_ILi128EEESB_EEENS4_14ResidualFusionEJEEENS4_15FmhaFwdEpilogueIS6_fSC_EEJEEEEEvNT_6ParamsE --------------------------
	.section	.nv.info._ZN7cutlass13device_kernelINS_4fmha6kernel13FmhaKernelTmaINS1_10collective15FmhaMainloopTmaINS_6half_tEfN4cute5tupleIJNS7_1CILi64EEENS9_ILi128EEESB_EEENS4_14ResidualFusionEJEEENS4_15FmhaFwdEpilogueIS6_fSC_EEJEEEEEvNT_6ParamsE,"",@"SHT_CUDA_INFO"
	.sectionflags	@""
	.align	4


	//----- nvinfo : EIATTR_CUDA_API_VERSION
	.align		4
        /*0000*/ 	.byte	0x04, 0x37
        /*0002*/ 	.short	(.L_24 - .L_23)
.L_23:
        /*0004*/ 	.word	0x00000082


	//----- nvinfo : EIATTR_KPARAM_INFO
	.align		4
.L_24:
        /*0008*/ 	.byte	0x04, 0x17
        /*000a*/ 	.short	(.L_26 - .L_25)
.L_25:
        /*000c*/ 	.word	0x00000000
        /*0010*/ 	.short	0x0000
        /*0012*/ 	.short	0x0070
        /*0014*/ 	.byte	0x00, 0xf0, 0x01, 0x20


	//----- nvinfo : EIATTR_SPARSE_MMA_MASK
	.align		4
.L_26:
        /*0018*/ 	.byte	0x03, 0x50
        /*001a*/ 	.short	0x0000


	//----- nvinfo : EIATTR_MAXREG_COUNT
	.align		4
        /*001c*/ 	.byte	0x03, 0x1b
        /*001e*/ 	.short	0x00ff


	//----- nvinfo : EIATTR_NUM_BARRIERS
	.align		4
        /*0020*/ 	.byte	0x02, 0x4c
        /*0022*/ 	.byte	0x02
	.zero		1


	//----- nvinfo : EIATTR_EXTERNS
	.align		4
        /*0024*/ 	.byte	0x04, 0x0f
        /*0026*/ 	.short	(.L_28 - .L_27)


	//   ....[0]....
	.align		4
.L_27:
        /*0028*/ 	.word	index@(__assertfail)


	//----- nvinfo : EIATTR_MERCURY_ISA_VERSION
	.align		4
.L_28:
        /*002c*/ 	.byte	0x03, 0x5f
        /*002e*/ 	.short	0x0101


	//----- nvinfo : EIATTR_COOP_GROUP_MASK_REGIDS
	.align		4
        /*0030*/ 	.byte	0x04, 0x29
        /*0032*/ 	.short	(.L_30 - .L_29)


	//   ....[0]....
.L_29:
        /*0034*/ 	.word	0xffffffff


	//   ....[1]....
        /*0038*/ 	.word	0xffffffff


	//   ....[2]....
        /*003c*/ 	.word	0xffffffff


	//   ....[3]....
        /*0040*/ 	.word	0xffffffff


	//   ....[4]....
        /*0044*/ 	.word	0xffffffff


	//   ....[5]....
        /*0048*/ 	.word	0xffffffff


	//   ....[6]....
        /*004c*/ 	.word	0xffffffff


	//   ....[7]....
        /*0050*/ 	.word	0xffffffff


	//   ....[8]....
        /*0054*/ 	.word	0xffffffff


	//   ....[9]....
        /*0058*/ 	.word	0xffffffff


	//   ....[10]....
        /*005c*/ 	.word	0xffffffff


	//   ....[11]....
        /*0060*/ 	.word	0xffffffff


	//   ....[12]....
        /*0064*/ 	.word	0xffffffff


	//   ....[13]....
        /*0068*/ 	.word	0xffffffff


	//   ....[14]....
        /*006c*/ 	.word	0xffffffff


	//   ....[15]....
        /*0070*/ 	.word	0xffffffff


	//   ....[16]....
        /*0074*/ 	.word	0xffffffff


	//   ....[17]....
        /*0078*/ 	.word	0xffffffff


	//   ....[18]....
        /*007c*/ 	.word	0xffffffff


	//   ....[19]....
        /*0080*/ 	.word	0xffffffff


	//   ....[20]....
        /*0084*/ 	.word	0xffffffff


	//----- nvinfo : EIATTR_COOP_GROUP_INSTR_OFFSETS
	.align		4
.L_30:
        /*0088*/ 	.byte	0x04, 0x28
        /*008a*/ 	.short	(.L_32 - .L_31)


	//   ....[0]....
.L_31:
        /*008c*/ 	.word	0x00000050


	//   ....[1]....
        /*0090*/ 	.word	0x00000140


	//   ....[2]....
        /*0094*/ 	.word	0x00000270


	//   ....[3]....
        /*0098*/ 	.word	0x00000410


	//   ....[4]....
        /*009c*/ 	.word	0x000005b0


	//   ....[5]....
        /*00a0*/ 	.word	0x00002850


	//   ....[6]....
        /*00a4*/ 	.word	0x00002890


	//   ....[7]....
        /*00a8*/ 	.word	0x000028b0


	//   ....[8]....
        /*00ac*/ 	.word	0x000028d0


	//   ....[9]....
        /*00b0*/ 	.word	0x00005360


	//   ....[10]....
        /*00b4*/ 	.word	0x000053a0


	//   ....[11]....
        /*00b8*/ 	.word	0x000053c0


	//   ....[12]....
        /*00bc*/ 	.word	0x000053e0


	//   ....[13]....
        /*00c0*/ 	.word	0x00008dc0


	//   ....[14]....
        /*00c4*/ 	.word	0x00008dd0


	//   ....[15]....
        /*00c8*/ 	.word	0x00008e10


	//   ....[16]....
        /*00cc*/ 	.word	0x00008e30


	//   ....[17]....
        /*00d0*/ 	.word	0x0000b5a0


	//   ....[18]....
        /*00d4*/ 	.word	0x0000b5e0


	//   ....[19]....
        /*00d8*/ 	.word	0x0000b630


	//   ....[20]....
        /*00dc*/ 	.word	0x0000b640


	//----- nvinfo : EIATTR_SYSCALL_OFFSETS
	.align		4
.L_32:
        /*00e0*/ 	.byte	0x04, 0x46
        /*00e2*/ 	.short	(.L_34 - .L_33)


	//   ....[0]....
.L_33:
        /*00e4*/ 	.word	0x0000c170


	//   ....[1]....
        /*00e8*/ 	.word	0x0000c290


	//----- nvinfo : EIATTR_MBARRIER_INSTR_OFFSETS
	.align		4
.L_34:
        /*00ec*/ 	.byte	0x04, 0x39
        /*00ee*/ 	.short	(.L_36 - .L_35)


	//   ....[0]....
.L_35:
        /*00f0*/ 	.word	0x00000240
        /*00f4*/ 	.word	0x000000ff
        /*00f8*/ 	.word	0x00024040
        /*00fc*/ 	.short	0x0100
        /*00fe*/ 	.byte	0x08
	.zero		1


	//   ....[1]....
        /*0100*/ 	.word	0x00000250
        /*0104*/ 	.word	0x000000ff
        /*0108*/ 	.word	0x00024048
        /*010c*/ 	.short	0x0100
        /*010e*/ 	.byte	0x08
	.zero		1


	//   ....[2]....
        /*0110*/ 	.word	0x00000380
        /*0114*/ 	.word	0x000000ff
        /*0118*/ 	.word	0x00024000
        /*011c*/ 	.short	0x0100
        /*011e*/ 	.byte	0x08
	.zero		1


	//   ....[3]....
        /*0120*/ 	.word	0x00000390
        /*0124*/ 	.word	0x000000ff
        /*0128*/ 	.word	0x00024020
        /*012c*/ 	.short	0x0100
        /*012e*/ 	.byte	0x08
	.zero		1


	//   ....[4]....
        /*0130*/ 	.word	0x000003a0
        /*0134*/ 	.word	0x000000ff
        /*0138*/ 	.word	0x00024008
        /*013c*/ 	.short	0x0100
        /*013e*/ 	.byte	0x08
	.zero		1


	//   ....[5]....
        /*0140*/ 	.word	0x000003b0
        /*0144*/ 	.word	0x000000ff
        /*0148*/ 	.word	0x00024028
        /*014c*/ 	.short	0x0100
        /*014e*/ 	.byte	0x08
	.zero		1


	//   ....[6]....
        /*0150*/ 	.word	0x000003c0
        /*0154*/ 	.word	0x000000ff
        /*0158*/ 	.word	0x00024010
        /*015c*/ 	.short	0x0100
        /*015e*/ 	.byte	0x08
	.zero		1


	//   ....[7]....
        /*0160*/ 	.word	0x000003d0
        /*0164*/ 	.word	0x000000ff
        /*0168*/ 	.word	0x00024030
        /*016c*/ 	.short	0x0100
        /*016e*/ 	.byte	0x08
	.zero		1


	//   ....[8]....
        /*0170*/ 	.word	0x000003e0
        /*0174*/ 	.word	0x000000ff
        /*0178*/ 	.word	0x00024018
        /*017c*/ 	.short	0x0100
        /*017e*/ 	.byte	0x08
	.zero		1


	//   ....[9]....
        /*0180*/ 	.word	0x000003f0
        /*0184*/ 	.word	0x000000ff
        /*0188*/ 	.word	0x00024038
        /*018c*/ 	.short	0x0100
        /*018e*/ 	.byte	0x08
	.zero		1


	//   ....[10]....
        /*0190*/ 	.word	0x00000520
        /*0194*/ 	.word	0x000000ff
        /*0198*/ 	.word	0x00024050
        /*019c*/ 	.short	0x0100
        /*019e*/ 	.byte	0x08
	.zero		1


	//   ....[11]....
        /*01a0*/ 	.word	0x00000530
        /*01a4*/ 	.word	0x000000ff
        /*01a8*/ 	.word	0x00024070
        /*01ac*/ 	.short	0x0100
        /*01ae*/ 	.byte	0x08
	.zero		1


	//   ....[12]....
        /*01b0*/ 	.word	0x00000540
        /*01b4*/ 	.word	0x000000ff
        /*01b8*/ 	.word	0x00024058
        /*01bc*/ 	.short	0x0100
        /*01be*/ 	.byte	0x08
	.zero		1


	//   ....[13]....
        /*01c0*/ 	.word	0x00000550
        /*01c4*/ 	.word	0x000000ff
        /*01c8*/ 	.word	0x00024078
        /*01cc*/ 	.short	0x0100
        /*01ce*/ 	.byte	0x08
	.zero		1


	//   ....[14]....
        /*01d0*/ 	.word	0x00000560
        /*01d4*/ 	.word	0x000000ff
        /*01d8*/ 	.word	0x00024060
        /*01dc*/ 	.short	0x0100
        /*01de*/ 	.byte	0x08
	.zero		1


	//   ....[15]....
        /*01e0*/ 	.word	0x00000570
        /*01e4*/ 	.word	0x000000ff
        /*01e8*/ 	.word	0x00024080
        /*01ec*/ 	.short	0x0100
        /*01ee*/ 	.byte	0x08
	.zero		1


	//   ....[16]....
        /*01f0*/ 	.word	0x00000580
        /*01f4*/ 	.word	0x000000ff
        /*01f8*/ 	.word	0x00024068
        /*01fc*/ 	.short	0x0100
        /*01fe*/ 	.byte	0x08
	.zero		1


	//   ....[17]....
        /*0200*/ 	.word	0x00000590
        /*0204*/ 	.word	0x000000ff
        /*0208*/ 	.word	0x00024088
        /*020c*/ 	.short	0x0100
        /*020e*/ 	.byte	0x08
	.zero		1


	//   ....[18]....
        /*0210*/ 	.word	0x000006f0
        /*0214*/ 	.word	0x00000003
        /*0218*/ 	.word	0x00024048
        /*021c*/ 	.short	0x010a
        /*021e*/ 	.byte	0x3f
	.zero		1


	//   ....[19]....
        /*0220*/ 	.word	0x00000a10
        /*0224*/ 	.word	0x00000003
        /*0228*/ 	.word	0x00024020
        /*022c*/ 	.short	0x010a
        /*022e*/ 	.byte	0x3f
	.zero		1


	//   ....[20]....
        /*0230*/ 	.word	0x00000c30
        /*0234*/ 	.word	0x00000002
        /*0238*/ 	.word	0x00024020
        /*023c*/ 	.short	0x010a
        /*023e*/ 	.byte	0x3f
	.zero		1


	//   ....[21]....
        /*0240*/ 	.word	0x00000ec0
        /*0244*/ 	.word	0x00000003
        /*0248*/ 	.word	0x00024020
        /*024c*/ 	.short	0x010a
        /*024e*/ 	.byte	0x3f
	.zero		1


	//   ....[22]....
        /*0250*/ 	.word	0x00001140
        /*0254*/ 	.word	0x00000003
        /*0258*/ 	.word	0x00024020
        /*025c*/ 	.short	0x010a
        /*025e*/ 	.byte	0x3f
	.zero		1


	//   ....[23]....
        /*0260*/ 	.word	0x000013e0
        /*0264*/ 	.word	0x00000002
        /*0268*/ 	.word	0x00024040
        /*026c*/ 	.short	0x010a
        /*026e*/ 	.byte	0x3f
	.zero		1


	//   ....[24]....
        /*0270*/ 	.word	0x00001400
        /*0274*/ 	.word	0x00000002
        /*0278*/ 	.word	0x00024000
        /*027c*/ 	.short	0x010a
        /*027e*/ 	.byte	0x3f
	.zero		1


	//   ....[25]....
        /*0280*/ 	.word	0x00002d30
        /*0284*/ 	.word	0x00000002
        /*0288*/ 	.word	0x00024008
        /*028c*/ 	.short	0x010a
        /*028e*/ 	.byte	0x3f
	.zero		1


	//   ....[26]....
        /*0290*/ 	.word	0x000048b0
        /*0294*/ 	.word	0x00000018
        /*0298*/ 	.word	0x00000000
        /*029c*/ 	.short	0x0101
        /*029e*/ 	.byte	0x3f
	.zero		1


	//   ....[27]....
        /*02a0*/ 	.word	0x00004990
        /*02a4*/ 	.word	0x00000013
        /*02a8*/ 	.word	0x00024000
        /*02ac*/ 	.short	0x010a
        /*02ae*/ 	.byte	0x3f
	.zero		1


	//   ....[28]....
        /*02b0*/ 	.word	0x00004cc0
        /*02b4*/ 	.word	0x0000000e
        /*02b8*/ 	.word	0x00024020
        /*02bc*/ 	.short	0x010a
        /*02be*/ 	.byte	0x3f
	.zero		1


	//   ....[29]....
        /*02c0*/ 	.word	0x00005390
        /*02c4*/ 	.word	0x0000009a
        /*02c8*/ 	.word	0x00000000
        /*02cc*/ 	.short	0x0101
        /*02ce*/ 	.byte	0x3f
	.zero		1


	//   ....[30]....
        /*02d0*/ 	.word	0x00005430
        /*02d4*/ 	.word	0x0000009b
        /*02d8*/ 	.word	0x00024000
        /*02dc*/ 	.short	0x010a
        /*02de*/ 	.byte	0x3f
	.zero		1


	//   ....[31]....
        /*02e0*/ 	.word	0x00007700
        /*02e4*/ 	.word	0x00000016
        /*02e8*/ 	.word	0x00000000
        /*02ec*/ 	.short	0x0101
        /*02ee*/ 	.byte	0x3f
	.zero		1


	//   ....[32]....
        /*02f0*/ 	.word	0x000077a0
        /*02f4*/ 	.word	0x0000000e
        /*02f8*/ 	.word	0x00024020
        /*02fc*/ 	.short	0x010a
        /*02fe*/ 	.byte	0x3f
	.zero		1


	//   ....[33]....
        /*0300*/ 	.word	0x00007ad0
        /*0304*/ 	.word	0x00000013
        /*0308*/ 	.word	0x00024000
        /*030c*/ 	.short	0x010a
        /*030e*/ 	.byte	0x3f
	.zero		1


	//   ....[34]....
        /*0310*/ 	.word	0x00007ef0
        /*0314*/ 	.word	0x00000012
        /*0318*/ 	.word	0x00024020
        /*031c*/ 	.short	0x010a
        /*031e*/ 	.byte	0x3f
	.zero		1


	//   ....[35]....
        /*0320*/ 	.word	0x00008e40
        /*0324*/ 	.word	0x00000098
        /*0328*/ 	.word	0x00000000
        /*032c*/ 	.short	0x0101
        /*032e*/ 	.byte	0x3f
	.zero		1


	//   ....[36]....
        /*0330*/ 	.word	0x00008e90
        /*0334*/ 	.word	0x0000009c
        /*0338*/ 	.word	0x00024000
        /*033c*/ 	.short	0x010a
        /*033e*/ 	.byte	0x3f
	.zero		1


	//   ....[37]....
        /*0340*/ 	.word	0x0000b1b0
        /*0344*/ 	.word	0x00000006
        /*0348*/ 	.word	0x00000000
        /*034c*/ 	.short	0x0101
        /*034e*/ 	.byte	0x3f
	.zero		1


	//   ....[38]....
        /*0350*/ 	.word	0x0000b230
        /*0354*/ 	.word	0x00000006
        /*0358*/ 	.word	0x00024020
        /*035c*/ 	.short	0x010a
        /*035e*/ 	.byte	0x3f
	.zero		1


	//   ....[39]....
        /*0360*/ 	.word	0x0000d0b0
        /*0364*/ 	.word	0x00000003
        /*0368*/ 	.word	0x00024048
        /*036c*/ 	.short	0x010a
        /*036e*/ 	.byte	0x3f
	.zero		1


	//   ....[40]....
        /*0370*/ 	.word	0x0000d100
        /*0374*/ 	.word	0x00000003
        /*0378*/ 	.word	0x00024020
        /*037c*/ 	.short	0x010a
        /*037e*/ 	.byte	0x3f
	.zero		1


	//   ....[41]....
        /*0380*/ 	.word	0x0000d150
        /*0384*/ 	.word	0x00000002
        /*0388*/ 	.word	0x00024020
        /*038c*/ 	.short	0x010a
        /*038e*/ 	.byte	0x3f
	.zero		1


	//   ....[42]....
        /*0390*/ 	.word	0x0000d1a0
        /*0394*/ 	.word	0x00000003
        /*0398*/ 	.word	0x00024020
        /*039c*/ 	.short	0x010a
        /*039e*/ 	.byte	0x3f
	.zero		1


	//   ....[43]....
        /*03a0*/ 	.word	0x0000d1f0
        /*03a4*/ 	.word	0x00000003
        /*03a8*/ 	.word	0x00024020
        /*03ac*/ 	.short	0x010a
        /*03ae*/ 	.byte	0x3f
	.zero		1


	//   ....[44]....
        /*03b0*/ 	.word	0x0000d240
        /*03b4*/ 	.word	0x00000002
        /*03b8*/ 	.word	0x00024040
        /*03bc*/ 	.short	0x010a
        /*03be*/ 	.byte	0x3f
	.zero		1


	//   ....[45]....
        /*03c0*/ 	.word	0x0000d290
        /*03c4*/ 	.word	0x00000002
        /*03c8*/ 	.word	0x00024000
        /*03cc*/ 	.short	0x010a
        /*03ce*/ 	.byte	0x3f
	.zero		1


	//   ....[46]....
        /*03d0*/ 	.word	0x0000d2e0
        /*03d4*/ 	.word	0x00000002
        /*03d8*/ 	.word	0x00024008
        /*03dc*/ 	.short	0x010a
        /*03de*/ 	.byte	0x3f
	.zero		1


	//   ....[47]....
        /*03e0*/ 	.word	0x0000d330
        /*03e4*/ 	.word	0x00000013
        /*03e8*/ 	.word	0x00024000
        /*03ec*/ 	.short	0x010a
        /*03ee*/ 	.byte	0x3f
	.zero		1


	//   ....[48]....
        /*03f0*/ 	.word	0x0000d380
        /*03f4*/ 	.word	0x0000000e
        /*03f8*/ 	.word	0x00024020
        /*03fc*/ 	.short	0x010a
        /*03fe*/ 	.byte	0x3f
	.zero		1


	//   ....[49]....
        /*0400*/ 	.word	0x0000d3d0
        /*0404*/ 	.word	0x0000009b
        /*0408*/ 	.word	0x00024000
        /*040c*/ 	.short	0x010a
        /*040e*/ 	.byte	0x3f
	.zero		1


	//   ....[50]....
        /*0410*/ 	.word	0x0000d420
        /*0414*/ 	.word	0x0000000e
        /*0418*/ 	.word	0x00024020
        /*041c*/ 	.short	0x010a
        /*041e*/ 	.byte	0x3f
	.zero		1


	//   ....[51]....
        /*0420*/ 	.word	0x0000d470
        /*0424*/ 	.word	0x00000013
        /*0428*/ 	.word	0x00024000
        /*042c*/ 	.short	0x010a
        /*042e*/ 	.byte	0x3f
	.zero		1


	//   ....[52]....
        /*0430*/ 	.word	0x0000d4c0
        /*0434*/ 	.word	0x00000012
        /*0438*/ 	.word	0x00024020
        /*043c*/ 	.short	0x010a
        /*043e*/ 	.byte	0x3f
	.zero		1


	//   ....[53]....
        /*0440*/ 	.word	0x0000d510
        /*0444*/ 	.word	0x0000009c
        /*0448*/ 	.word	0x00024000
        /*044c*/ 	.short	0x010a
        /*044e*/ 	.byte	0x3f
	.zero		1


	//   ....[54]....
        /*0450*/ 	.word	0x0000d560
        /*0454*/ 	.word	0x00000006
        /*0458*/ 	.word	0x00024020
        /*045c*/ 	.short	0x010a
        /*045e*/ 	.byte	0x3f
	.zero		1


	//----- nvinfo : EIATTR_NUM_MBARRIERS
	.align		4
.L_36:
        /*0460*/ 	.byte	0x03, 0x38
        /*0462*/ 	.short	0x0012


	//----- nvinfo : EIATTR_EXIT_INSTR_OFFSETS
	.align		4
        /*0464*/ 	.byte	0x04, 0x1c
        /*0466*/ 	.short	(.L_38 - .L_37)


	//   ....[0]....
.L_37:
        /*0468*/ 	.word	0x0000d0a0


	//----- nvinfo : EIATTR_MAX_THREADS
	.align		4
.L_38:
        /*046c*/ 	.byte	0x04, 0x05
        /*046e*/ 	.short	(.L_40 - .L_39)
.L_39:
        /*0470*/ 	.word	0x00000080
        /*0474*/ 	.word	0x00000001
        /*0478*/ 	.word	0x00000001


	//----- nvinfo : EIATTR_CRS_STACK_SIZE
	.align		4
.L_40:
        /*047c*/ 	.byte	0x04, 0x1e
        /*047e*/ 	.short	(.L_42 - .L_41)
.L_41:
        /*0480*/ 	.word	0x00000000


	//----- nvinfo : EIATTR_CBANK_PARAM_SIZE
	.align		4
.L_42:
        /*0484*/ 	.byte	0x03, 0x19
        /*0486*/ 	.short	0x0870


	//----- nvinfo : EIATTR_PARAM_CBANK
	.align		4
        /*0488*/ 	.byte	0x04, 0x0a
        /*048a*/ 	.short	(.L_44 - .L_43)
	.align		4
.L_43:
        /*048c*/ 	.word	index@(.nv.constant0._ZN7cutlass13device_kernelINS_4fmha6kernel13FmhaKernelTmaINS1_10collective15FmhaMainloopTmaINS_6half_tEfN4cute5tupleIJNS7_1CILi64EEENS9_ILi128EEESB_EEENS4_14ResidualFusionEJEEENS4_15FmhaFwdEpilogueIS6_fSC_EEJEEEEEvNT_6ParamsE)
        /*0490*/ 	.short	0x0210
        /*0492*/ 	.short	0x0870


	//----- nvinfo : EIATTR_SW_WAR
	.align		4
.L_44:
        /*0494*/ 	.byte	0x04, 0x36
        /*0496*/ 	.short	(.L_46 - .L_45)
.L_45:
        /*0498*/ 	.word	0x00000008
.L_46:


//--------------------- .nv.callgraph             --------------------------
	.section	.nv.callgraph,"",@"SHT_CUDA_CALLGRAPH"
	.align	4
	.sectionentsize	8
	.align		4
        /*0000*/ 	.word	0x00000000
	.align		4
        /*0004*/ 	.word	0xffffffff
	.align		4
        /*0008*/ 	.word	index@(_ZN7cutlass13device_kernelINS_4fmha6kernel13FmhaKernelTmaINS1_10collective15FmhaMainloopTmaINS_6half_tEfN4cute5tupleIJNS7_1CILi64EEENS9_ILi128EEESB_EEENS4_14ResidualFusionEJEEENS4_15FmhaFwdEpilogueIS6_fSC_EEJEEEEEvNT_6ParamsE)
	.align		4
        /*000c*/ 	.word	index@(__assertfail)
	.align		4
        /*0010*/ 	.word	0x00000000
	.align		4
        /*0014*/ 	.word	0xfffffffe
	.align		4
        /*0018*/ 	.word	0x00000000
	.align		4
        /*001c*/ 	.word	0xfffffffd
	.align		4
        /*0020*/ 	.word	0x00000000
	.align		4
        /*0024*/ 	.word	0xfffffffc


//--------------------- .nv.constant4             --------------------------
	.section	.nv.constant4,"a",@progbits
	.align	8
	.align		8
.nv.constant4:
        /*0000*/ 	.dword	__assertfail
	.align		8
        /*0008*/ 	.dword	__unnamed_1
	.align		8
        /*0010*/ 	.dword	__unnamed_2
	.align		8
        /*0018*/ 	.dword	_ZN39_INTERNAL_803dc71d_4_k_cu_bf14e569_31044cuda3std3__45__cpo5beginE
	.align		8
        /*0020*/ 	.dword	_ZN39_INTERNAL_803dc71d_4_k_cu_bf14e569_31044cuda3std3__45__cpo3endE
	.align		8
        /*0028*/ 	.dword	_ZN39_INTERNAL_803dc71d_4_k_cu_bf14e569_31044cuda3std3__45__cpo6cbeginE
	.align		8
        /*0030*/ 	.dword	_ZN39_INTERNAL_803dc71d_4_k_cu_bf14e569_31044cuda3std3__45__cpo4cendE
	.align		8
        /*0038*/ 	.dword	_ZN39_INTERNAL_803dc71d_4_k_cu_bf14e569_31044cuda3std3__441_GLOBAL__N__803dc71d_4_k_cu_bf14e569_31046ignoreE
	.align		8
        /*0040*/ 	.dword	_ZN39_INTERNAL_803dc71d_4_k_cu_bf14e569_31044cuda3std3__419piecewise_constructE
	.align		8
        /*0048*/ 	.dword	_ZN39_INTERNAL_803dc71d_4_k_cu_bf14e569_31044cuda3std3__48in_placeE
	.align		8
        /*0050*/ 	.dword	_ZN39_INTERNAL_803dc71d_4_k_cu_bf14e569_31044cuda3std6ranges3__45__cpo4swapE
	.align		8
        /*0058*/ 	.dword	_ZN39_INTERNAL_803dc71d_4_k_cu_bf14e569_31044cuda3std6ranges3__45__cpo9iter_moveE
	.align		8
        /*0060*/ 	.dword	_ZN39_INTERNAL_803dc71d_4_k_cu_bf14e569_31044cute7productE
	.align		8
        /*0068*/ 	.dword	_ZN39_INTERNAL_803dc71d_4_k_cu_bf14e569_31044cute1_E
	.align		8
        /*0070*/ 	.dword	$str$23
	.align		8
        /*0078*/ 	.dword	$str$24


//--------------------- .text._ZN7cutlass13device_kernelINS_4fmha6kernel13FmhaKernelTmaINS1_10collective15FmhaMainloopTmaINS_6half_tEfN4cute5tupleIJNS7_1CILi64EEENS9_ILi128EEESB_EEENS4_14ResidualFusionEJEEENS4_15FmhaFwdEpilogueIS6_fSC_EEJEEEEEvNT_6ParamsE --------------------------
	.section	.text._ZN7cutlass13device_kernelINS_4fmha6kernel13FmhaKernelTmaINS1_10collective15FmhaMainloopTmaINS_6half_tEfN4cute5tupleIJNS7_1CILi64EEENS9_ILi128EEESB_EEENS4_14ResidualFusionEJEEENS4_15FmhaFwdEpilogueIS6_fSC_EEJEEEEEvNT_6ParamsE,"ax",@progbits
	.align	128
.text._ZN7cutlass13device_kernelINS_4fmha6kernel13FmhaKernelTmaINS1_10collective15FmhaMainloopTmaINS_6half_tEfN4cute5tupleIJNS7_1CILi64EEENS9_ILi128EEESB_EEENS4_14ResidualFusionEJEEENS4_15FmhaFwdEpilogueIS6_fSC_EEJEEEEEvNT_6ParamsE:
        .type           _ZN7cutlass13device_kernelINS_4fmha6kernel13FmhaKernelTmaINS1_10collective15FmhaMainloopTmaINS_6half_tEfN4cute5tupleIJNS7_1CILi64EEENS9_ILi128EEESB_EEENS4_14ResidualFusionEJEEENS4_15FmhaFwdEpilogueIS6_fSC_EEJEEEEEvNT_6ParamsE,@function
        .size           _ZN7cutlass13device_kernelINS_4fmha6kernel13FmhaKernelTmaINS1_10collective15FmhaMainloopTmaINS_6half_tEfN4cute5tupleIJNS7_1CILi64EEENS9_ILi128EEESB_EEENS4_14ResidualFusionEJEEENS4_15FmhaFwdEpilogueIS6_fSC_EEJEEEEEvNT_6ParamsE,(.L_x_97 - _ZN7cutlass13device_kernelINS_4fmha6kernel13FmhaKernelTmaINS1_10collective15FmhaMainloopTmaINS_6half_tEfN4cute5tupleIJNS7_1CILi64EEENS9_ILi128EEESB_EEENS4_14ResidualFusionEJEEENS4_15FmhaFwdEpilogueIS6_fSC_EEJEEEEEvNT_6ParamsE)
        .other          _ZN7cutlass13device_kernelINS_4fmha6kernel13FmhaKernelTmaINS1_10collective15FmhaMainloopTmaINS_6half_tEfN4cute5tupleIJNS7_1CILi64EEENS9_ILi128EEESB_EEENS4_14ResidualFusionEJEEENS4_15FmhaFwdEpilogueIS6_fSC_EEJEEEEEvNT_6ParamsE,@"STO_CUDA_ENTRY STV_DEFAULT"
_ZN7cutlass13device_kernelINS_4fmha6kernel13FmhaKernelTmaINS1_10collective15FmhaMainloopTmaINS_6half_tEfN4cute5tupleIJNS7_1CILi64EEENS9_ILi128EEESB_EEENS4_14ResidualFusionEJEEENS4_15FmhaFwdEpilogueIS6_fSC_EEJEEEEEvNT_6ParamsE:
[----:B------:R-:W1:Y:S01]  /*0000*/  LDC R1, c[0x0][0x28] ;  /* 0x00000a00ff017b82 */ /* 0x000e620000000800 */
[----:B------:R-:W2:Y:S01]  /*0010*/  S2R R16, SR_TID.X ;  /* 0x0000000000107919 */ /* 0x000ea20000002100 */
[----:B------:R-:W-:Y:S01]  /*0020*/  ELECT P0, URZ, PT ;  /* 0x00000000003f782f */ /* 0x000fe20003800000 */
[----:B------:R-:W-:Y:S01]  /*0030*/  BSSY B0, `(.L_x_0) ;  /* 0x0000010000007945 */ /* 0x000fe20003800000 */
[----:B--2---:R-:W-:-:S05]  /*0040*/  SHF.R.U32.HI R9, RZ, 0x5, R16 ;  /* 0x00000005ff097819 */ /* 0x004fca0000011610 */
[----:B------:R-:W2:Y:S02]  /*0050*/  SHFL.IDX PT, R0, R9, RZ, 0x1f ;  /* 0x00001fff09007589 */ /* 0x000ea400000e0000 */
[----:B--2---:R-:W-:-:S13]  /*0060*/  ISETP.NE.OR P0, PT, R0, RZ, !P0 ;  /* 0x000000ff0000720c */ /* 0x004fda0004705670 */
[----:B-1----:R-:W-:Y:S05]  /*0070*/  @P0 BRA `(.L_x_1) ;  /* 0x00000000002c0947 */ /* 0x002fea0003800000 */
[----:B------:R-:W-:Y:S02]  /*0080*/  ULDC.64 UR4, c[0x0][0x198] ;  /* 0x0000660000047ab9 */ /* 0x000fe40000000a00 */
[----:B------:R-:W-:Y:S02]  /*0090*/  UIADD3 UR6, UP0, UR4, 0xf0, URZ ;  /* 0x000000f004067890 */ /* 0x000fe4000ff1e03f */
[----:B------:R-:W-:Y:S02]  /*00a0*/  UIADD3 UR8, UP1, UR4, 0x1f0, URZ ;  /* 0x000001f004087890 */ /* 0x000fe4000ff3e03f */
[----:B------:R-:W-:Y:S02]  /*00b0*/  UIADD3 UR4, UP2, UR4, 0x2f0, URZ ;  /* 0x000002f004047890 */ /* 0x000fe4000ff5e03f */
[----:B------:R-:W-:Y:S02]  /*00c0*/  UIADD3.X UR7, URZ, UR5, URZ, UP0, !UPT ;  /* 0x000000053f077290 */ /* 0x000fe400087fe43f */
[----:B------:R-:W-:-:S02]  /*00d0*/  UIADD3.X UR9, URZ, UR5, URZ, UP1, !UPT ;  /* 0x000000053f097290 */ /* 0x000fc40008ffe43f */
[----:B------:R-:W-:-:S05]  /*00e0*/  UIADD3.X UR5, URZ, UR5, URZ, UP2, !UPT ;  /* 0x000000053f057290 */ /* 0x000fca00097fe43f */
[----:B------:R1:W-:Y:S02]  /*00f0*/  UTMACCTL.PF [UR6] ;  /* 0x00000000060079b9 */ /* 0x0003e40008040000 */
[----:B------:R1:W-:Y:S02]  /*0100*/  UTMACCTL.PF [UR8] ;  /* 0x00000000080079b9 */ /* 0x0003e40008040000 */
[----:B------:R1:W-:Y:S02]  /*0110*/  UTMACCTL.PF [UR4] ;  /* 0x00000000040079b9 */ /* 0x0003e40008040000 */
[----:B-1----:R-:W-:Y:S01]  /*0120*/  NOP ;  /* 0x0000000000007918 */ /* 0x002fe20000000000 */
.L_x_1:
[----:B------:R-:W-:Y:S05]  /*0130*/  BSYNC B0 ;  /* 0x0000000000007941 */ /* 0x000fea0003800000 */
.L_x_0:
[----:B------:R-:W1:Y:S02]  /*0140*/  SHFL.IDX PT, R0, R9, RZ, 0x1f ;  /* 0x00001fff09007589 */ /* 0x000e6400000e0000 */
[----:B-1----:R-:W-:-:S13]  /*0150*/  ISETP.NE.AND P0, PT, R0, RZ, PT ;  /* 0x000000ff0000720c */ /* 0x002fda0003f05270 */
[----:B------:R-:W-:Y:S05]  /*0160*/  @P0 BRA `(.L_x_2) ;  /* 0x0000000000400947 */ /* 0x000fea0003800000 */
[----:B------:R-:W1:Y:S01]  /*0170*/  S2UR UR8, SR_CgaCtaId ;  /* 0x00000000000879c3 */ /* 0x000e620000008800 */
[----:B------:R-:W-:Y:S01]  /*0180*/  UMOV UR4, 0x400 ;  /* 0x0000040000047882 */ /* 0x000fe20000000000 */
[----:B------:R-:W-:Y:S01]  /*0190*/  UMOV UR5, 0x1 ;  /* 0x0000000100057882 */ /* 0x000fe20000000000 */
[----:B------:R-:W-:Y:S01]  /*01a0*/  UMOV UR6, 0x80 ;  /* 0x0000008000067882 */ /* 0x000fe20000000000 */
[----:B------:R-:W-:Y:S01]  /*01b0*/  ELECT P0, URZ, PT ;  /* 0x00000000003f782f */ /* 0x000fe20003800000 */
[----:B------:R-:W-:-:S04]  /*01c0*/  UIADD3 UR6, -UR6, 0x100000, URZ ;  /* 0x0010000006067890 */ /* 0x000fc8000fffe13f */
[----:B------:R-:W-:Y:S02]  /*01d0*/  USHF.L.U32 UR7, UR6, 0xb, URZ ;  /* 0x0000000b06077899 */ /* 0x000fe4000800063f */
[----:B------:R-:W-:Y:S02]  /*01e0*/  USHF.L.U32 UR6, UR6, 0x1, URZ ;  /* 0x0000000106067899 */ /* 0x000fe4000800063f */
[----:B-1----:R-:W-:Y:S02]  /*01f0*/  ULEA UR8, UR8, UR4, 0x18 ;  /* 0x0000000408087291 */ /* 0x002fe4000f8ec03f */
[----:B------:R-:W-:-:S04]  /*0200*/  UIADD3 UR4, -UR5, 0x100000, URZ ;  /* 0x0010000005047890 */ /* 0x000fc8000fffe13f */
[----:B------:R-:W-:Y:S02]  /*0210*/  USHF.L.U32 UR5, UR4, 0xb, URZ ;  /* 0x0000000b04057899 */ /* 0x000fe4000800063f */
[----:B------:R-:W-:Y:S01]  /*0220*/  USHF.L.U32 UR4, UR4, 0x1, URZ ;  /* 0x0000000104047899 */ /* 0x000fe2000800063f */
[----:B------:R-:W1:Y:S11]  /*0230*/  FENCE.VIEW.ASYNC.S ;  /* 0x00000000000073c6 */ /* 0x000e760000000000 */
[----:B-1----:R1:W2:Y:S01]  /*0240*/  SYNCS.EXCH.64 URZ, [UR8+0x24040], UR4 ;  /* 0x02404004083f75b2 */ /* 0x0022a20008000100 */
[----:B------:R1:W3:Y:S01]  /*0250*/  SYNCS.EXCH.64 URZ, [UR8+0x24048], UR6 ;  /* 0x02404806083f75b2 */ /* 0x0002e20008000100 */
[----:B------:R-:W-:Y:S01]  /*0260*/  NOP ;  /* 0x0000000000007918 */ /* 0x000fe20000000000 */
.L_x_2:
[----:B------:R-:W4:Y:S01]  /*0270*/  SHFL.IDX PT, R0, R9, RZ, 0x1f ;  /* 0x00001fff09007589 */ /* 0x000f2200000e0000 */
[----:B------:R-:W-:Y:S01]  /*0280*/  NOP ;  /* 0x0000000000007918 */ /* 0x000fe20000000000 */
[----:B----4-:R-:W-:-:S13]  /*0290*/  ISETP.NE.AND P0, PT, R0, RZ, PT ;  /* 0x000000ff0000720c */ /* 0x010fda0003f05270 */
[----:B------:R-:W-:Y:S05]  /*02a0*/  @P0 BRA `(.L_x_3) ;  /* 0x0000000000580947 */ /* 0x000fea0003800000 */
[----:B-1----:R-:W1:Y:S01]  /*02b0*/  S2UR UR5, SR_CgaCtaId ;  /* 0x00000000000579c3 */ /* 0x002e620000008800 */
[----:B------:R-:W-:Y:S01]  /*02c0*/  UMOV UR4, 0x400 ;  /* 0x0000040000047882 */ /* 0x000fe20000000000 */
[----:B------:R-:W-:Y:S01]  /*02d0*/  UMOV UR6, 0x1 ;  /* 0x0000000100067882 */ /* 0x000fe20000000000 */
[----:B------:R-:W-:Y:S01]  /*02e0*/  UMOV UR7, 0x80 ;  /* 0x0000008000077882 */ /* 0x000fe20000000000 */
[----:B------:R-:W-:Y:S01]  /*02f0*/  ELECT P0, URZ, PT ;  /* 0x00000000003f782f */ /* 0x000fe20003800000 */
[----:B-1----:R-:W-:Y:S02]  /*0300*/  ULEA UR8, UR5, UR4, 0x18 ;  /* 0x0000000405087291 */ /* 0x002fe4000f8ec03f */
[----:B------:R-:W-:-:S04]  /*0310*/  UIADD3 UR4, -UR6, 0x100000, URZ ;  /* 0x0010000006047890 */ /* 0x000fc8000fffe13f */
[----:B------:R-:W-:Y:S02]  /*0320*/  USHF.L.U32 UR5, UR4, 0xb, URZ ;  /* 0x0000000b04057899 */ /* 0x000fe4000800063f */
[----:B------:R-:W-:Y:S02]  /*0330*/  USHF.L.U32 UR4, UR4, 0x1, URZ ;  /* 0x0000000104047899 */ /* 0x000fe4000800063f */
[----:B------:R-:W-:-:S04]  /*0340*/  UIADD3 UR6, -UR7, 0x100000, URZ ;  /* 0x0010000007067890 */ /* 0x000fc8000fffe13f */
[----:B------:R-:W-:Y:S02]  /*0350*/  USHF.L.U32 UR7, UR6, 0xb, URZ ;  /* 0x0000000b06077899 */ /* 0x000fe4000800063f */
[----:B------:R-:W-:Y:S01]  /*0360*/  USHF.L.U32 UR6, UR6, 0x1, URZ ;  /* 0x0000000106067899 */ /* 0x000fe2000800063f */
[----:B------:R-:W1:Y:S03]  /*0370*/  FENCE.VIEW.ASYNC.S ;  /* 0x00000000000073c6 */ /* 0x000e660000000000 */
[----:B-1----:R4:W1:Y:S08]  /*0380*/  SYNCS.EXCH.64 URZ, [UR8+0x24000], UR4 ;  /* 0x02400004083f75b2 */ /* 0x0028700008000100 */
[----:B------:R4:W1:Y:S01]  /*0390*/  SYNCS.EXCH.64 URZ, [UR8+0x24020], UR6 ;  /* 0x02402006083f75b2 */ /* 0x0008620008000100 */
[----:B------:R4:W1:Y:S01]  /*03a0*/  SYNCS.EXCH.64 URZ, [UR8+0x24008], UR4 ;  /* 0x02400804083f75b2 */ /* 0x0008620008000100 */
[----:B------:R4:W1:Y:S01]  /*03b0*/  SYNCS.EXCH.64 URZ, [UR8+0x24028], UR6 ;  /* 0x02402806083f75b2 */ /* 0x0008620008000100 */
[----:B------:R4:W1:Y:S01]  /*03c0*/  SYNCS.EXCH.64 URZ, [UR8+0x24010], UR4 ;  /* 0x02401004083f75b2 */ /* 0x0008620008000100 */
[----:B------:R4:W1:Y:S01]  /*03d0*/  SYNCS.EXCH.64 URZ, [UR8+0x24030], UR6 ;  /* 0x02403006083f75b2 */ /* 0x0008620008000100 */
[----:B------:R4:W1:Y:S01]  /*03e0*/  SYNCS.EXCH.64 URZ, [UR8+0x24018], UR4 ;  /* 0x02401804083f75b2 */ /* 0x0008620008000100 */
[----:B------:R4:W1:Y:S02]  /*03f0*/  SYNCS.EXCH.64 URZ, [UR8+0x24038], UR6 ;  /* 0x02403806083f75b2 */ /* 0x0008640008000100 */
[----:B----4-:R-:W-:Y:S01]  /*0400*/  NOP ;  /* 0x0000000000007918 */ /* 0x010fe20000000000 */
.L_x_3:
        /* <DEDUP_REMOVED lines=26> */
.L_x_4:
[----:B------:R-:W4:Y:S01]  /*05b0*/  SHFL.IDX PT, R9, R9, RZ, 0x1f ;  /* 0x00001fff09097589 */ /* 0x000f2200000e0000 */
[----:B------:R-:W-:Y:S02]  /*05c0*/  ELECT P0, URZ, PT ;  /* 0x00000000003f782f */ /* 0x000fe40003800000 */
[----:B------:R-:W-:Y:S01]  /*05d0*/  SHF.R.S32.HI R3, RZ, 0x1f, R16 ;  /* 0x0000001fff037819 */ /* 0x000fe20000011410 */
[----:B------:R-:W-:Y:S01]  /*05e0*/  NOP ;  /* 0x0000000000007918 */ /* 0x000fe20000000000 */
[----:B------:R-:W4:Y:S01]  /*05f0*/  S2UR UR36, SR_CTAID.Y ;  /* 0x00000000002479c3 */ /* 0x000f220000002600 */
[----:B------:R-:W-:Y:S01]  /*0600*/  BSSY B0, `(.L_x_5) ;  /* 0x000002a000007945 */ /* 0x000fe20003800000 */
[----:B------:R-:W-:Y:S02]  /*0610*/  LEA.HI R3, R3, R16, RZ, 0x7 ;  /* 0x0000001003037211 */ /* 0x000fe400078f38ff */
[----:B------:R-:W-:Y:S02]  /*0620*/  MOV R8, RZ ;  /* 0x000000ff00087202 */ /* 0x000fe40000000f00 */
[----:B------:R-:W-:-:S02]  /*0630*/  LOP3.LUT R3, R3, 0xffffff80, RZ, 0xc0, !PT ;  /* 0xffffff8003037812 */ /* 0x000fc400078ec0ff */
[----:B------:R-:W4:Y:S02]  /*0640*/  S2UR UR37, SR_CTAID.Z ;  /* 0x00000000002579c3 */ /* 0x000f240000002700 */
[----:B------:R-:W-:-:S06]  /*0650*/  IADD3 R0, R16, -R3, RZ ;  /* 0x8000000310007210 */ /* 0x000fcc0007ffe0ff */
[----:B-123--:R-:W-:Y:S01]  /*0660*/  BAR.SYNC.DEFER_BLOCKING 0x0 ;  /* 0x0000000000007b1d */ /* 0x00efe20000010000 */
[----:B----4-:R-:W-:-:S13]  /*0670*/  ISETP.EQ.AND P1, PT, R9, RZ, P0 ;  /* 0x000000ff0900720c */ /* 0x010fda0000722270 */
[----:B------:R-:W-:Y:S05]  /*0680*/  @!P1 BRA `(.L_x_6) ;  /* 0x0000000000849947 */ /* 0x000fea0003800000 */
[----:B------:R-:W1:Y:S01]  /*0690*/  S2R R3, SR_CgaCtaId ;  /* 0x0000000000037919 */ /* 0x000e620000008800 */
[----:B------:R-:W-:Y:S01]  /*06a0*/  MOV R2, 0x400 ;  /* 0x0000040000027802 */ /* 0x000fe20000000f00 */
[----:B------:R-:W-:Y:S01]  /*06b0*/  IMAD.MOV.U32 R4, RZ, RZ, 0x1 ;  /* 0x00000001ff047424 */ /* 0x000fe200078e00ff */
[----:B------:R-:W-:Y:S02]  /*06c0*/  ISETP.NE.AND P3, PT, R0, RZ, PT ;  /* 0x000000ff0000720c */ /* 0x000fe40003f65270 */
[----:B-1----:R-:W-:Y:S02]  /*06d0*/  LEA R3, R3, R2, 0x18 ;  /* 0x0000000203037211 */ /* 0x002fe400078ec0ff */
[----:B------:R-:W-:-:S04]  /*06e0*/  SHF.L.U32 R2, R4, 0x1f, RZ ;  /* 0x0000001f04027819 */ /* 0x000fc800000006ff */
[----:B------:R-:W1:Y:S02]  /*06f0*/  SYNCS.PHASECHK.TRANS64.TRYWAIT P2, [R3+URZ+0x24048], R2 ;  /* 0x02404802030075a7 */ /* 0x000e64000804017f */
[----:B-1----:R-:W-:Y:S05]  /*0700*/  @!P2 BRA `(.L_x_7) ;  /* 0x000000c80068a947 */ /* 0x002fea0003800000 */
.L_x_76:
[----:B------:R-:W-:Y:S05]  /*0710*/  @P3 BRA `(.L_x_8) ;  /* 0x0000000000143947 */ /* 0x000fea0003800000 */
[----:B------:R-:W-:Y:S02]  /*0720*/  LOP3.LUT P2, RZ, R16, 0x1f, RZ, 0xc0, !PT ;  /* 0x0000001f10ff7812 */ /* 0x000fe4000784c0ff */
[----:B-1----:R-:W-:-:S04]  /*0730*/  MOV R2, 0x4000 ;  /* 0x0000400000027802 */ /* 0x002fc80000000f00 */
[----:B------:R2:W-:Y:S07]  /*0740*/  SYNCS.ARRIVE.TRANS64 RZ, [R3+URZ+0x24040], R2 ;  /* 0x0240400203ff79a7 */ /* 0x0005ee000800003f */
[----:B------:R-:W-:Y:S05]  /*0750*/  @!P2 BRA `(.L_x_8) ;  /* 0x000000000004a947 */ /* 0x000fea0003800000 */
[----:B------:R-:W-:Y:S01]  /*0760*/  BPT.TRAP 0x1 ;  /* 0x000000040000795c */ /* 0x000fe20000300000 */
.L_x_8:
[----:B------:R-:W3:Y:S01]  /*0770*/  S2UR UR11, SR_CTAID.X ;  /* 0x00000000000b79c3 */ /* 0x000ee20000002500 */
[----:B------:R-:W-:Y:S01]  /*0780*/  R2UR UR8, R3 ;  /* 0x00000000030872ca */ /* 0x000fe200000e0000 */
[----:B------:R-:W-:Y:S01]  /*0790*/  ULDC.64 UR4, c[0x0][0x198] ;  /* 0x0000660000047ab9 */ /* 0x000fe20000000a00 */
[----:B------:R-:W-:Y:S01]  /*07a0*/  UMOV UR6, 0x0 ;  /* 0x0000000000067882 */ /* 0x000fe20000000000 */
[----:B------:R-:W-:Y:S01]  /*07b0*/  UIADD3 UR4, UP0, UR4, 0xf0, URZ ;  /* 0x000000f004047890 */ /* 0x000fe2000ff1e03f */
[----:B------:R-:W-:Y:S01]  /*07c0*/  UMOV UR7, 0x10000000 ;  /* 0x1000000000077882 */ /* 0x000fe20000000000 */
[----:B------:R-:W-:Y:S02]  /*07d0*/  UMOV UR10, URZ ;  /* 0x0000003f000a7c82 */ /* 0x000fe40008000000 */
[----:B------:R-:W-:Y:S01]  /*07e0*/  UIADD3.X UR5, URZ, UR5, URZ, UP0, !UPT ;  /* 0x000000053f057290 */ /* 0x000fe200087fe43f */
[----:B------:R-:W-:Y:S01]  /*07f0*/  UMOV UR12, UR36 ;  /* 0x00000024000c7c82 */ /* 0x000fe20008000000 */
[----:B------:R-:W-:Y:S01]  /*0800*/  UMOV UR13, UR37 ;  /* 0x00000025000d7c82 */ /* 0x000fe20008000000 */
[----:B------:R-:W-:-:S03]  /*0810*/  UMOV UR34, 0x40 ;  /* 0x0000004000227882 */ /* 0x000fc60000000000 */
[----:B------:R-:W-:Y:S02]  /*0820*/  UIADD3 UR9, UR8, 0x24040, URZ ;  /* 0x0002404008097890 */ /* 0x000fe4000fffe03f */
[----:B------:R-:W-:-:S05]  /*0830*/  UIADD3 UR32, UR8, 0x2000, URZ ;  /* 0x0000200008207890 */ /* 0x000fca000fffe03f */
[----:B------:R-:W-:Y:S01]  /*0840*/  UMOV UR33, UR9 ;  /* 0x0000000900217c82 */ /* 0x000fe20008000000 */
[----:B---3--:R-:W-:-:S07]  /*0850*/  USHF.L.U32 UR11, UR11, 0x6, URZ ;  /* 0x000000060b0b7899 */ /* 0x008fce000800063f */
[----:B------:R-:W-:Y:S02]  /*0860*/  UMOV UR35, UR11 ;  /* 0x0000000b00237c82 */ /* 0x000fe40008000000 */
[----:B------:R3:W-:Y:S01]  /*0870*/  UTMALDG.4D [UR8], [UR4], desc[UR6] ;  /* 0x00000608040075b4 */ /* 0x0007e20008019000 */
[----:B------:R3:W-:Y:S02]  /*0880*/  UTMALDG.4D [UR32], [UR4], desc[UR6] ;  /* 0x00000620040075b4 */ /* 0x0007e40008019000 */
[----:B---3--:R-:W-:Y:S01]  /*0890*/  NOP ;  /* 0x0000000000007918 */ /* 0x008fe20000000000 */
.L_x_6:
[----:B------:R-:W-:Y:S05]  /*08a0*/  BSYNC B0 ;  /* 0x0000000000007941 */ /* 0x000fea0003800000 */
.L_x_5:
[----:B------:R-:W3:Y:S01]  /*08b0*/  LDC R10, c[0x0][0x28c] ;  /* 0x0000a300ff0a7b82 */ /* 0x000ee20000000800 */
[----:B------:R-:W-:Y:S01]  /*08c0*/  BSSY B0, `(.L_x_9) ;  /* 0x00000ad000007945 */ /* 0x000fe20003800000 */
[----:B------:R-:W-:Y:S01]  /*08d0*/  MOV R6, 0x1 ;  /* 0x0000000100067802 */ /* 0x000fe20000000f00 */
[----:B------:R-:W-:Y:S01]  /*08e0*/  IMAD.MOV.U32 R4, RZ, RZ, 0x1 ;  /* 0x00000001ff047424 */ /* 0x000fe200078e00ff */
[----:B------:R-:W-:Y:S01]  /*08f0*/  MOV R5, RZ ;  /* 0x000000ff00057202 */ /* 0x000fe20000000f00 */
[----:B---3--:R-:W-:-:S05]  /*0900*/  VIADD R17, R10, 0x7f ;  /* 0x0000007f0a117836 */ /* 0x008fca0000000000 */
[----:B-12---:R-:W-:-:S04]  /*0910*/  SHF.R.S32.HI R2, RZ, 0x1f, R17 ;  /* 0x0000001fff027819 */ /* 0x006fc80000011411 */
[----:B------:R-:W-:-:S04]  /*0920*/  LEA.HI R17, R2, R17, RZ, 0x7 ;  /* 0x0000001102117211 */ /* 0x000fc800078f38ff */
[----:B------:R-:W-:-:S04]  /*0930*/  SHF.R.S32.HI R7, RZ, 0x7, R17 ;  /* 0x00000007ff077819 */ /* 0x000fc80000011411 */
[----:B------:R-:W-:Y:S01]  /*0940*/  SHF.L.U32 R7, R7, 0x1, RZ ;  /* 0x0000000107077819 */ /* 0x000fe200000006ff */
[----:B------:R-:W-:Y:S06]  /*0950*/  @!P1 BRA `(.L_x_10) ;  /* 0x00000008008c9947 */ /* 0x000fec0003800000 */
[----:B------:R-:W-:Y:S01]  /*0960*/  ISETP.GE.AND P1, PT, R10, 0x1, PT ;  /* 0x000000010a00780c */ /* 0x000fe20003f26270 */
[----:B------:R-:W-:Y:S01]  /*0970*/  IMAD.MOV.U32 R8, RZ, RZ, RZ ;  /* 0x000000ffff087224 */ /* 0x000fe200078e00ff */
[----:B------:R-:W-:Y:S02]  /*0980*/  LOP3.LUT R12, R16, 0x1f, RZ, 0xc0, !PT ;  /* 0x0000001f100c7812 */ /* 0x000fe400078ec0ff */
[----:B------:R-:W-:-:S09]  /*0990*/  MOV R5, RZ ;  /* 0x000000ff00057202 */ /* 0x000fd20000000f00 */
[----:B------:R-:W-:Y:S05]  /*09a0*/  @!P1 BRA `(.L_x_11) ;  /* 0x00000004001c9947 */ /* 0x000fea0003800000 */
[----:B------:R-:W1:Y:S01]  /*09b0*/  S2R R3, SR_CgaCtaId ;  /* 0x0000000000037919 */ /* 0x000e620000008800 */
[----:B------:R-:W-:Y:S02]  /*09c0*/  MOV R2, 0x400 ;  /* 0x0000040000027802 */ /* 0x000fe40000000f00 */
[----:B------:R-:W-:Y:S02]  /*09d0*/  MOV R4, 0x1 ;  /* 0x0000000100047802 */ /* 0x000fe40000000f00 */
[----:B------:R-:W-:Y:S02]  /*09e0*/  ISETP.NE.AND P2, PT, R0, RZ, PT ;  /* 0x000000ff0000720c */ /* 0x000fe40003f45270 */
[----:B-1----:R-:W-:Y:S02]  /*09f0*/  LEA R3, R3, R2, 0x18 ;  /* 0x0000000203037211 */ /* 0x002fe400078ec0ff */
[----:B------:R-:W-:-:S04]  /*0a00*/  SHF.L.U32 R2, R4, 0x1f, RZ ;  /* 0x0000001f04027819 */ /* 0x000fc800000006ff */
[----:B------:R-:W1:Y:S02]  /*0a10*/  SYNCS.PHASECHK.TRANS64.TRYWAIT P1, [R3+URZ+0x24020], R2 ;  /* 0x02402002030075a7 */ /* 0x000e64000802017f */
[----:B-1----:R-:W-:Y:S05]  /*0a20*/  @!P1 BRA `(.L_x_12) ;  /* 0x000000c400b49947 */ /* 0x002fea0003800000 */
.L_x_77:
[----:B------:R-:W-:Y:S01]  /*0a30*/  IMAD.MOV.U32 R5, RZ, RZ, 0x1 ;  /* 0x00000001ff057424 */ /* 0x000fe200078e00ff */
[----:B------:R-:W-:Y:S06]  /*0a40*/  @P2 BRA `(.L_x_13) ;  /* 0x0000000000142947 */ /* 0x000fec0003800000 */
[----:B------:R-:W-:Y:S02]  /*0a50*/  ISETP.NE.AND P1, PT, R12, RZ, PT ;  /* 0x000000ff0c00720c */ /* 0x000fe40003f25270 */
[----:B-1----:R-:W-:-:S04]  /*0a60*/  MOV R2, 0x8000 ;  /* 0x0000800000027802 */ /* 0x002fc80000000f00 */
[----:B------:R2:W-:Y:S07]  /*0a70*/  SYNCS.ARRIVE.TRANS64 RZ, [R3+URZ+0x24000], R2 ;  /* 0x0240000203ff79a7 */ /* 0x0005ee000800003f */
[----:B------:R-:W-:Y:S05]  /*0a80*/  @!P1 BRA `(.L_x_13) ;  /* 0x0000000000049947 */ /* 0x000fea0003800000 */
[----:B------:R-:W-:Y:S01]  /*0a90*/  BPT.TRAP 0x1 ;  /* 0x000000040000795c */ /* 0x000fe20000300000 */
.L_x_13:
[----:B------:R-:W3:Y:S01]  /*0aa0*/  S2R R11, SR_CgaCtaId ;  /* 0x00000000000b7919 */ /* 0x000ee20000008800 */
[----:B------:R-:W-:Y:S01]  /*0ab0*/  R2UR UR32, R3 ;  /* 0x00000000032072ca */ /* 0x000fe200000e0000 */
[----:B------:R-:W-:Y:S01]  /*0ac0*/  ULDC.64 UR4, c[0x0][0x198] ;  /* 0x0000660000047ab9 */ /* 0x000fe20000000a00 */
[----:B-12---:R-:W-:Y:S01]  /*0ad0*/  MOV R2, 0x400 ;  /* 0x0000040000027802 */ /* 0x006fe20000000f00 */
[----:B------:R-:W-:Y:S01]  /*0ae0*/  UIADD3 UR4, UP0, UR4, 0x1f0, URZ ;  /* 0x000001f004047890 */ /* 0x000fe2000ff1e03f */
[----:B------:R-:W-:Y:S01]  /*0af0*/  MOV R3, 0x1 ;  /* 0x0000000100037802 */ /* 0x000fe20000000f00 */
[----:B------:R-:W-:Y:S01]  /*0b00*/  UMOV UR11, URZ ;  /* 0x0000003f000b7c82 */ /* 0x000fe20008000000 */
[----:B------:R-:W-:Y:S01]  /*0b10*/  UMOV UR6, 0x0 ;  /* 0x0000000000067882 */ /* 0x000fe20000000000 */
[----:B------:R-:W-:Y:S01]  /*0b20*/  UIADD3.X UR5, URZ, UR5, URZ, UP0, !UPT ;  /* 0x000000053f057290 */ /* 0x000fe200087fe43f */
[----:B------:R-:W-:Y:S01]  /*0b30*/  SHF.L.U32 R3, R3, 0x1f, RZ ;  /* 0x0000001f03037819 */ /* 0x000fe200000006ff */
[----:B------:R-:W-:Y:S01]  /*0b40*/  UMOV UR7, 0x10000000 ;  /* 0x1000000000077882 */ /* 0x000fe20000000000 */
[----:B------:R-:W-:Y:S01]  /*0b50*/  UMOV UR10, URZ ;  /* 0x0000003f000a7c82 */ /* 0x000fe20008000000 */
[----:B------:R-:W-:Y:S01]  /*0b60*/  UMOV UR12, UR36 ;  /* 0x00000024000c7c82 */ /* 0x000fe20008000000 */
[----:B------:R-:W-:Y:S01]  /*0b70*/  UMOV UR13, UR37 ;  /* 0x00000025000d7c82 */ /* 0x000fe20008000000 */
[----:B------:R-:W-:Y:S01]  /*0b80*/  UIADD3 UR8, UR32, 0x4000, URZ ;  /* 0x0000400020087890 */ /* 0x000fe2000fffe03f */
[----:B------:R-:W-:Y:S01]  /*0b90*/  ISETP.NE.AND P2, PT, R0, RZ, PT ;  /* 0x000000ff0000720c */ /* 0x000fe20003f45270 */
[----:B------:R-:W-:-:S02]  /*0ba0*/  UIADD3 UR9, UR32, 0x24000, URZ ;  /* 0x0002400020097890 */ /* 0x000fc4000fffe03f */
[----:B------:R-:W-:Y:S01]  /*0bb0*/  UIADD3 UR32, UR32, 0x8000, URZ ;  /* 0x0000800020207890 */ /* 0x000fe2000fffe03f */
[----:B------:R-:W-:Y:S01]  /*0bc0*/  UMOV UR34, 0x40 ;  /* 0x0000004000227882 */ /* 0x000fe20000000000 */
[----:B------:R-:W-:-:S03]  /*0bd0*/  UMOV UR35, UR11 ;  /* 0x0000000b00237c82 */ /* 0x000fc60008000000 */
[----:B------:R-:W-:Y:S02]  /*0be0*/  UMOV UR33, UR9 ;  /* 0x0000000900217c82 */ /* 0x000fe40008000000 */
[----:B------:R1:W-:Y:S01]  /*0bf0*/  UTMALDG.4D [UR8], [UR4], desc[UR6] ;  /* 0x00000608040075b4 */ /* 0x0003e20008019000 */
[----:B---3--:R-:W-:Y:S01]  /*0c00*/  LEA R4, R11, R2, 0x18 ;  /* 0x000000020b047211 */ /* 0x008fe200078ec0ff */
[----:B------:R1:W-:Y:S04]  /*0c10*/  UTMALDG.4D [UR32], [UR4], desc[UR6] ;  /* 0x00000620040075b4 */ /* 0x0003e80008019000 */
[----:B------:R-:W-:-:S04]  /*0c20*/  IMAD R2, R5, 0x8, R4 ;  /* 0x0000000805027824 */ /* 0x000fc800078e0204 */
[----:B------:R-:W2:Y:S02]  /*0c30*/  SYNCS.PHASECHK.TRANS64.TRYWAIT P1, [R2+URZ+0x24020], R3 ;  /* 0x02402003020075a7 */ /* 0x000ea4000802017f */
[----:B-12---:R-:W-:Y:S05]  /*0c40*/  @!P1 BRA `(.L_x_14) ;  /* 0x000000c400409947 */ /* 0x006fea0003800000 */
.L_x_78:
[----:B------:R-:W-:Y:S01]  /*0c50*/  MOV R8, 0x1 ;  /* 0x0000000100087802 */ /* 0x000fe20000000f00 */
[----:B------:R-:W-:Y:S06]  /*0c60*/  @P2 BRA `(.L_x_15) ;  /* 0x0000000000142947 */ /* 0x000fec0003800000 */
[----:B------:R-:W-:Y:S02]  /*0c70*/  ISETP.NE.AND P1, PT, R12, RZ, PT ;  /* 0x000000ff0c00720c */ /* 0x000fe40003f25270 */
[----:B-1----:R-:W-:-:S04]  /*0c80*/  MOV R3, 0x8000 ;  /* 0x0000800000037802 */ /* 0x002fc80000000f00 */
[----:B------:R2:W-:Y:S07]  /*0c90*/  SYNCS.ARRIVE.TRANS64 RZ, [R2+URZ+0x24000], R3 ;  /* 0x0240000302ff79a7 */ /* 0x0005ee000800003f */
[----:B------:R-:W-:Y:S05]  /*0ca0*/  @!P1 BRA `(.L_x_15) ;  /* 0x0000000000049947 */ /* 0x000fea0003800000 */
[----:B------:R-:W-:Y:S01]  /*0cb0*/  BPT.TRAP 0x1 ;  /* 0x000000040000795c */ /* 0x000fe20000300000 */
.L_x_15:
[C---:B------:R-:W-:Y:S01]  /*0cc0*/  IMAD R4, R5.reuse, 0x8000, R4 ;  /* 0x0000800005047824 */ /* 0x040fe200078e0204 */
[----:B------:R-:W-:Y:S01]  /*0cd0*/  R2UR UR9, R2 ;  /* 0x00000000020972ca */ /* 0x000fe200000e0000 */
[----:B------:R-:W-:Y:S01]  /*0ce0*/  ULDC.64 UR4, c[0x0][0x198] ;  /* 0x0000660000047ab9 */ /* 0x000fe20000000a00 */
[----:B------:R-:W-:Y:S01]  /*0cf0*/  UMOV UR11, URZ ;  /* 0x0000003f000b7c82 */ /* 0x000fe20008000000 */
[----:B------:R-:W-:Y:S01]  /*0d00*/  UIADD3 UR4, UP0, UR4, 0x2f0, URZ ;  /* 0x000002f004047890 */ /* 0x000fe2000ff1e03f */
[----:B------:R-:W-:Y:S01]  /*0d10*/  R2UR UR32, R4 ;  /* 0x00000000042072ca */ /* 0x000fe200000e0000 */
[----:B------:R-:W-:Y:S01]  /*0d20*/  UMOV UR6, 0x0 ;  /* 0x0000000000067882 */ /* 0x000fe20000000000 */
[----:B------:R-:W-:Y:S01]  /*0d30*/  UMOV UR7, 0x10000000 ;  /* 0x1000000000077882 */ /* 0x000fe20000000000 */
[----:B------:R-:W-:Y:S01]  /*0d40*/  UIADD3.X UR5, URZ, UR5, URZ, UP0, !UPT ;  /* 0x000000053f057290 */ /* 0x000fe200087fe43f */
[----:B------:R-:W-:Y:S01]  /*0d50*/  IADD3 R5, R5, 0x1, RZ ;  /* 0x0000000105057810 */ /* 0x000fe20007ffe0ff */
[----:B------:R-:W-:Y:S01]  /*0d60*/  UMOV UR10, URZ ;  /* 0x0000003f000a7c82 */ /* 0x000fe20008000000 */
[----:B------:R-:W-:Y:S01]  /*0d70*/  UMOV UR12, UR36 ;  /* 0x00000024000c7c82 */ /* 0x000fe20008000000 */
[----:B------:R-:W-:Y:S01]  /*0d80*/  UMOV UR13, UR37 ;  /* 0x00000025000d7c82 */ /* 0x000fe20008000000 */
[----:B------:R-:W-:Y:S01]  /*0d90*/  UMOV UR34, 0x40 ;  /* 0x0000004000227882 */ /* 0x000fe20000000000 */
[----:B------:R-:W-:Y:S01]  /*0da0*/  UIADD3 UR9, UR9, 0x24000, URZ ;  /* 0x0002400009097890 */ /* 0x000fe2000fffe03f */
[----:B------:R-:W-:-:S03]  /*0db0*/  UMOV UR35, UR11 ;  /* 0x0000000b00237c82 */ /* 0x000fc60008000000 */
[----:B------:R-:W-:Y:S02]  /*0dc0*/  UIADD3 UR8, UR32, 0x4000, URZ ;  /* 0x0000400020087890 */ /* 0x000fe4000fffe03f */
[----:B------:R-:W-:Y:S01]  /*0dd0*/  UIADD3 UR32, UR32, 0x8000, URZ ;  /* 0x0000800020207890 */ /* 0x000fe2000fffe03f */
[----:B------:R-:W-:-:S06]  /*0de0*/  UMOV UR33, UR9 ;  /* 0x0000000900217c82 */ /* 0x000fcc0008000000 */
[----:B------:R3:W-:Y:S02]  /*0df0*/  UTMALDG.4D [UR8], [UR4], desc[UR6] ;  /* 0x00000608040075b4 */ /* 0x0007e40008019000 */
[----:B------:R3:W-:Y:S02]  /*0e00*/  UTMALDG.4D [UR32], [UR4], desc[UR6] ;  /* 0x00000620040075b4 */ /* 0x0007e40008019000 */
[----:B---3--:R-:W-:Y:S01]  /*0e10*/  NOP ;  /* 0x0000000000007918 */ /* 0x008fe20000000000 */
.L_x_11:
[----:B------:R-:W-:Y:S02]  /*0e20*/  ISETP.GE.AND P1, PT, R10, 0x81, PT ;  /* 0x000000810a00780c */ /* 0x000fe40003f26270 */
[----:B------:R-:W-:-:S11]  /*0e30*/  MOV R4, 0x1 ;  /* 0x0000000100047802 */ /* 0x000fd60000000f00 */
[----:B------:R-:W-:Y:S05]  /*0e40*/  @!P1 BRA `(.L_x_16) ;  /* 0x00000004004c9947 */ /* 0x000fea0003800000 */
[----:B-12---:R-:W1:Y:S01]  /*0e50*/  S2R R3, SR_CgaCtaId ;  /* 0x0000000000037919 */ /* 0x006e620000008800 */
[----:B------:R-:W-:Y:S01]  /*0e60*/  MOV R2, 0x400 ;  /* 0x0000040000027802 */ /* 0x000fe20000000f00 */
[----:B------:R-:W-:Y:S01]  /*0e70*/  IMAD.MOV.U32 R4, RZ, RZ, 0x1 ;  /* 0x00000001ff047424 */ /* 0x000fe200078e00ff */
[----:B------:R-:W-:-:S04]  /*0e80*/  ISETP.NE.AND P2, PT, R0, RZ, PT ;  /* 0x000000ff0000720c */ /* 0x000fc80003f45270 */
[----:B------:R-:W-:Y:S02]  /*0e90*/  SHF.L.U32 R4, R4, 0x1f, RZ ;  /* 0x0000001f04047819 */ /* 0x000fe400000006ff */
[----:B-1----:R-:W-:-:S04]  /*0ea0*/  LEA R2, R3, R2, 0x18 ;  /* 0x0000000203027211 */ /* 0x002fc800078ec0ff */
[----:B------:R-:W-:-:S04]  /*0eb0*/  LEA R3, R5, R2, 0x3 ;  /* 0x0000000205037211 */ /* 0x000fc800078e18ff */
[----:B------:R-:W1:Y:S02]  /*0ec0*/  SYNCS.PHASECHK.TRANS64.TRYWAIT P1, [R3+URZ+0x24020], R4 ;  /* 0x02402004030075a7 */ /* 0x000e64000802017f */
[----:B-1----:R-:W-:Y:S05]  /*0ed0*/  @!P1 BRA `(.L_x_17) ;  /* 0x000000c000b09947 */ /* 0x002fea0003800000 */
.L_x_79:
[----:B------:R-:W-:Y:S05]  /*0ee0*/  @P2 BRA `(.L_x_18) ;  /* 0x0000000000142947 */ /* 0x000fea0003800000 */
[----:B------:R-:W-:Y:S02]  /*0ef0*/  ISETP.NE.AND P1, PT, R12, RZ, PT ;  /* 0x000000ff0c00720c */ /* 0x000fe40003f25270 */
[----:B-1----:R-:W-:-:S04]  /*0f00*/  MOV R4, 0x8000 ;  /* 0x0000800000047802 */ /* 0x002fc80000000f00 */
[----:B------:R2:W-:Y:S07]  /*0f10*/  SYNCS.ARRIVE.TRANS64 RZ, [R3+URZ+0x24000], R4 ;  /* 0x0240000403ff79a7 */ /* 0x0005ee000800003f */
[----:B------:R-:W-:Y:S05]  /*0f20*/  @!P1 BRA `(.L_x_18) ;  /* 0x0000000000049947 */ /* 0x000fea0003800000 */
[----:B------:R-:W-:Y:S01]  /*0f30*/  BPT.TRAP 0x1 ;  /* 0x000000040000795c */ /* 0x000fe20000300000 */
.L_x_18:
[----:B------:R-:W3:Y:S01]  /*0f40*/  S2R R11, SR_CgaCtaId ;  /* 0x00000000000b7919 */ /* 0x000ee20000008800 */
[----:B------:R-:W-:Y:S01]  /*0f50*/  IMAD R2, R5, 0x8000, R2 ;  /* 0x0000800005027824 */ /* 0x000fe200078e0202 */
[----:B------:R-:W-:Y:S01]  /*0f60*/  R2UR UR11, R8 ;  /* 0x00000000080b72ca */ /* 0x000fe200000e0000 */
[----:B------:R-:W-:Y:S01]  /*0f70*/  ULDC.64 UR4, c[0x0][0x198] ;  /* 0x0000660000047ab9 */ /* 0x000fe20000000a00 */
[----:B------:R-:W-:Y:S01]  /*0f80*/  R2UR UR9, R3 ;  /* 0x00000000030972ca */ /* 0x000fe200000e0000 */
[----:B------:R-:W-:Y:S01]  /*0f90*/  UIADD3 UR4, UP0, UR4, 0x1f0, URZ ;  /* 0x000001f004047890 */ /* 0x000fe2000ff1e03f */
[----:B------:R-:W-:Y:S01]  /*0fa0*/  R2UR UR32, R2 ;  /* 0x00000000022072ca */ /* 0x000fe200000e0000 */
[----:B------:R-:W-:Y:S01]  /*0fb0*/  UMOV UR6, 0x0 ;  /* 0x0000000000067882 */ /* 0x000fe20000000000 */
[----:B------:R-:W-:Y:S01]  /*0fc0*/  IADD3 R5, R5, 0x1, RZ ;  /* 0x0000000105057810 */ /* 0x000fe20007ffe0ff */
[----:B------:R-:W-:Y:S01]  /*0fd0*/  UIADD3.X UR5, URZ, UR5, URZ, UP0, !UPT ;  /* 0x000000053f057290 */ /* 0x000fe200087fe43f */
[----:B------:R-:W-:Y:S01]  /*0fe0*/  MOV R2, 0x400 ;  /* 0x0000040000027802 */ /* 0x000fe20000000f00 */
[----:B------:R-:W-:Y:S01]  /*0ff0*/  UMOV UR7, 0x10000000 ;  /* 0x1000000000077882 */ /* 0x000fe20000000000 */
[C---:B------:R-:W-:Y:S01]  /*1000*/  ISETP.NE.AND P2, PT, R5.reuse, 0x4, PT ;  /* 0x000000040500780c */ /* 0x040fe20003f45270 */
[----:B------:R-:W-:Y:S01]  /*1010*/  UMOV UR10, URZ ;  /* 0x0000003f000a7c82 */ /* 0x000fe20008000000 */
[C---:B------:R-:W-:Y:S01]  /*1020*/  ISETP.NE.AND P1, PT, R5.reuse, 0x4, PT ;  /* 0x000000040500780c */ /* 0x040fe20003f25270 */
[----:B------:R-:W-:Y:S01]  /*1030*/  USHF.L.U32 UR11, UR11, 0x7, URZ ;  /* 0x000000070b0b7899 */ /* 0x000fe2000800063f */
[----:B------:R-:W-:Y:S01]  /*1040*/  SEL R5, R5, RZ, P2 ;  /* 0x000000ff05057207 */ /* 0x000fe20001000000 */
[----:B------:R-:W-:Y:S01]  /*1050*/  UIADD3 UR9, UR9, 0x24000, URZ ;  /* 0x0002400009097890 */ /* 0x000fe2000fffe03f */
[----:B-12---:R-:W-:Y:S01]  /*1060*/  SEL R4, RZ, 0x1, !P1 ;  /* 0x00000001ff047807 */ /* 0x006fe20004800000 */
[----:B------:R-:W-:Y:S01]  /*1070*/  UIADD3 UR8, UR32, 0x4000, URZ ;  /* 0x0000400020087890 */ /* 0x000fe2000fffe03f */
[----:B------:R-:W-:Y:S01]  /*1080*/  ISETP.NE.AND P2, PT, R0, RZ, PT ;  /* 0x000000ff0000720c */ /* 0x000fe20003f45270 */
[----:B------:R-:W-:Y:S01]  /*1090*/  UIADD3 UR32, UR32, 0x8000, URZ ;  /* 0x0000800020207890 */ /* 0x000fe2000fffe03f */
[----:B------:R-:W-:Y:S01]  /*10a0*/  UMOV UR12, UR36 ;  /* 0x00000024000c7c82 */ /* 0x000fe20008000000 */
[----:B------:R-:W-:Y:S01]  /*10b0*/  UMOV UR13, UR37 ;  /* 0x00000025000d7c82 */ /* 0x000fe20008000000 */
[----:B------:R-:W-:Y:S01]  /*10c0*/  UMOV UR34, 0x40 ;  /* 0x0000004000227882 */ /* 0x000fe20000000000 */
[----:B------:R-:W-:Y:S01]  /*10d0*/  UMOV UR33, UR9 ;  /* 0x0000000900217c82 */ /* 0x000fe20008000000 */
[----:B------:R-:W-:-:S02]  /*10e0*/  UMOV UR35, UR11 ;  /* 0x0000000b00237c82 */ /* 0x000fc40008000000 */
[----:B------:R1:W-:Y:S01]  /*10f0*/  UTMALDG.4D [UR8], [UR4], desc[UR6] ;  /* 0x00000608040075b4 */ /* 0x0003e20008019000 */
[----:B---3--:R-:W-:Y:S02]  /*1100*/  LEA R10, R11, R2, 0x18 ;  /* 0x000000020b0a7211 */ /* 0x008fe400078ec0ff */
[----:B------:R-:W-:Y:S02]  /*1110*/  SHF.L.U32 R2, R4, 0x1f, RZ ;  /* 0x0000001f04027819 */ /* 0x000fe400000006ff */
[----:B------:R-:W-:Y:S01]  /*1120*/  LEA R3, R5, R10, 0x3 ;  /* 0x0000000a05037211 */ /* 0x000fe200078e18ff */
[----:B------:R1:W-:Y:S03]  /*1130*/  UTMALDG.4D [UR32], [UR4], desc[UR6] ;  /* 0x00000620040075b4 */ /* 0x0003e60008019000 */
[----:B------:R-:W2:Y:S02]  /*1140*/  SYNCS.PHASECHK.TRANS64.TRYWAIT P1, [R3+URZ+0x24020], R2 ;  /* 0x02402002030075a7 */ /* 0x000ea4000802017f */
[----:B-12---:R-:W-:Y:S05]  /*1150*/  @!P1 BRA `(.L_x_19) ;  /* 0x000000c000249947 */ /* 0x006fea0003800000 */
.L_x_80:
[----:B------:R-:W-:Y:S05]  /*1160*/  @P2 BRA `(.L_x_20) ;  /* 0x0000000000142947 */ /* 0x000fea0003800000 */
[----:B------:R-:W-:Y:S01]  /*1170*/  ISETP.NE.AND P1, PT, R12, RZ, PT ;  /* 0x000000ff0c00720c */ /* 0x000fe20003f25270 */
[----:B-1----:R-:W-:-:S04]  /*1180*/  IMAD.MOV.U32 R2, RZ, RZ, 0x8000 ;  /* 0x00008000ff027424 */ /* 0x002fc800078e00ff */
[----:B------:R2:W-:Y:S08]  /*1190*/  SYNCS.ARRIVE.TRANS64 RZ, [R3+URZ+0x24000], R2 ;  /* 0x0240000203ff79a7 */ /* 0x0005f0000800003f */
[----:B------:R-:W-:Y:S05]  /*11a0*/  @!P1 BRA `(.L_x_20) ;  /* 0x0000000000049947 */ /* 0x000fea0003800000 */
[----:B------:R-:W-:Y:S01]  /*11b0*/  BPT.TRAP 0x1 ;  /* 0x000000040000795c */ /* 0x000fe20000300000 */
.L_x_20:
[----:B------:R-:W-:Y:S01]  /*11c0*/  LEA R10, R5, R10, 0xf ;  /* 0x0000000a050a7211 */ /* 0x000fe200078e78ff */
[----:B------:R-:W-:Y:S01]  /*11d0*/  ULDC.64 UR4, c[0x0][0x198] ;  /* 0x0000660000047ab9 */ /* 0x000fe20000000a00 */
[----:B------:R-:W-:Y:S01]  /*11e0*/  R2UR UR11, R8 ;  /* 0x00000000080b72ca */ /* 0x000fe200000e0000 */
[----:B------:R-:W-:Y:S01]  /*11f0*/  UIADD3 UR4, UP0, UR4, 0x2f0, URZ ;  /* 0x000002f004047890 */ /* 0x000fe2000ff1e03f */
[----:B------:R-:W-:Y:S01]  /*1200*/  R2UR UR9, R3 ;  /* 0x00000000030972ca */ /* 0x000fe200000e0000 */
[----:B------:R-:W-:Y:S01]  /*1210*/  UMOV UR6, 0x0 ;  /* 0x0000000000067882 */ /* 0x000fe20000000000 */
[----:B------:R-:W-:Y:S01]  /*1220*/  R2UR UR32, R10 ;  /* 0x000000000a2072ca */ /* 0x000fe200000e0000 */
[----:B------:R-:W-:Y:S01]  /*1230*/  UIADD3.X UR5, URZ, UR5, URZ, UP0, !UPT ;  /* 0x000000053f057290 */ /* 0x000fe200087fe43f */
[----:B------:R-:W-:Y:S01]  /*1240*/  IADD3 R5, R5, 0x1, RZ ;  /* 0x0000000105057810 */ /* 0x000fe20007ffe0ff */
[----:B------:R-:W-:Y:S01]  /*1250*/  UMOV UR7, 0x10000000 ;  /* 0x1000000000077882 */ /* 0x000fe20000000000 */
[----:B------:R-:W-:Y:S01]  /*1260*/  UMOV UR10, URZ ;  /* 0x0000003f000a7c82 */ /* 0x000fe20008000000 */
[----:B------:R-:W-:Y:S01]  /*1270*/  UMOV UR12, UR36 ;  /* 0x00000024000c7c82 */ /* 0x000fe20008000000 */
[----:B------:R-:W-:Y:S01]  /*1280*/  UMOV UR13, UR37 ;  /* 0x00000025000d7c82 */ /* 0x000fe20008000000 */
[----:B------:R-:W-:Y:S01]  /*1290*/  UMOV UR34, 0x40 ;  /* 0x0000004000227882 */ /* 0x000fe20000000000 */
[C---:B------:R-:W-:Y:S01]  /*12a0*/  ISETP.NE.AND P1, PT, R5.reuse, 0x4, PT ;  /* 0x000000040500780c */ /* 0x040fe20003f25270 */
[----:B------:R-:W-:Y:S01]  /*12b0*/  USHF.L.U32 UR11, UR11, 0x7, URZ ;  /* 0x000000070b0b7899 */ /* 0x000fe2000800063f */
[----:B------:R-:W-:Y:S01]  /*12c0*/  VIADD R8, R8, 0x1 ;  /* 0x0000000108087836 */ /* 0x000fe20000000000 */
[----:B------:R-:W-:Y:S01]  /*12d0*/  UIADD3 UR9, UR9, 0x24000, URZ ;  /* 0x0002400009097890 */ /* 0x000fe2000fffe03f */
[----:B-12---:R-:W-:Y:S01]  /*12e0*/  SEL R3, RZ, 0x1, P1 ;  /* 0x00000001ff037807 */ /* 0x006fe20000800000 */
[----:B------:R-:W-:Y:S01]  /*12f0*/  UIADD3 UR8, UR32, 0x4000, URZ ;  /* 0x0000400020087890 */ /* 0x000fe2000fffe03f */
[----:B------:R-:W-:Y:S01]  /*1300*/  SEL R5, R5, RZ, P1 ;  /* 0x000000ff05057207 */ /* 0x000fe20000800000 */
[----:B------:R-:W-:Y:S01]  /*1310*/  UIADD3 UR32, UR32, 0x8000, URZ ;  /* 0x0000800020207890 */ /* 0x000fe2000fffe03f */
[----:B------:R-:W-:Y:S01]  /*1320*/  LOP3.LUT R4, R4, R3, RZ, 0x3c, !PT ;  /* 0x0000000304047212 */ /* 0x000fe200078e3cff */
[----:B------:R-:W-:Y:S01]  /*1330*/  UMOV UR35, UR11 ;  /* 0x0000000b00237c82 */ /* 0x000fe20008000000 */
[----:B------:R-:W-:-:S04]  /*1340*/  UMOV UR33, UR9 ;  /* 0x0000000900217c82 */ /* 0x000fc80008000000 */
[----:B------:R3:W-:Y:S02]  /*1350*/  UTMALDG.4D [UR8], [UR4], desc[UR6] ;  /* 0x00000608040075b4 */ /* 0x0007e40008019000 */
[----:B------:R3:W-:Y:S02]  /*1360*/  UTMALDG.4D [UR32], [UR4], desc[UR6] ;  /* 0x00000620040075b4 */ /* 0x0007e40008019000 */
[----:B---3--:R-:W-:Y:S01]  /*1370*/  NOP ;  /* 0x0000000000007918 */ /* 0x008fe20000000000 */
.L_x_16:
[----:B------:R-:W-:-:S07]  /*1380*/  IADD3 R7, R7, -0x4, RZ ;  /* 0xfffffffc07077810 */ /* 0x000fce0007ffe0ff */
.L_x_10:
[----:B------:R-:W-:Y:S05]  /*1390*/  BSYNC B0 ;  /* 0x0000000000007941 */ /* 0x000fea0003800000 */
.L_x_9:
[----:B-12---:R-:W1:Y:S01]  /*13a0*/  S2R R3, SR_CgaCtaId ;  /* 0x0000000000037919 */ /* 0x006e620000008800 */
[----:B------:R-:W-:Y:S02]  /*13b0*/  MOV R2, 0x400 ;  /* 0x0000040000027802 */ /* 0x000fe40000000f00 */
[----:B------:R-:W-:Y:S02]  /*13c0*/  SHF.L.U32 R89, RZ, 0x1f, RZ ;  /* 0x0000001fff597819 */ /* 0x000fe400000006ff */
[----:B-1----:R-:W-:-:S04]  /*13d0*/  LEA R2, R3, R2, 0x18 ;  /* 0x0000000203027211 */ /* 0x002fc800078ec0ff */
[----:B------:R-:W1:Y:S02]  /*13e0*/  SYNCS.PHASECHK.TRANS64.TRYWAIT P1, [R2+URZ+0x24040], R89 ;  /* 0x02404059020075a7 */ /* 0x000e64000802017f */
[----:B-1----:R-:W-:Y:S05]  /*13f0*/  @!P1 BRA `(.L_x_21) ;  /* 0x000000bc00909947 */ /* 0x002fea0003800000 */
.L_x_81:
[----:B------:R-:W2:Y:S01]  /*1400*/  SYNCS.PHASECHK.TRANS64.TRYWAIT P1, [R2+URZ+0x24000], R89 ;  /* 0x02400059020075a7 */ /* 0x000ea2000802017f */
[----:B------:R-:W-:-:S04]  /*1410*/  SHF.R.S32.HI R3, RZ, 0x1f, R0 ;  /* 0x0000001fff037819 */ /* 0x000fc80000011400 */
[----:B------:R-:W-:-:S04]  /*1420*/  LEA.HI R3, R3, R0, RZ, 0x2 ;  /* 0x0000000003037211 */ /* 0x000fc800078f10ff */
[----:B------:R-:W-:-:S04]  /*1430*/  LOP3.LUT R3, R3, 0x7ffffffc, RZ, 0xc0, !PT ;  /* 0x7ffffffc03037812 */ /* 0x000fc800078ec0ff */
[----:B------:R-:W-:Y:S01]  /*1440*/  IADD3 R10, -R3, R0, RZ ;  /* 0x00000000030a7210 */ /* 0x000fe20007ffe1ff */
[----:B------:R-:W-:-:S03]  /*1450*/  IMAD.MOV.U32 R3, RZ, RZ, RZ ;  /* 0x000000ffff037224 */ /* 0x000fc600078e00ff */
[----:B------:R-:W-:Y:S01]  /*1460*/  SHF.L.U32 R10, R10, 0x1, RZ ;  /* 0x000000010a0a7819 */ /* 0x000fe200000006ff */
[----:B--2---:R-:W-:Y:S06]  /*1470*/  @!P1 BRA `(.L_x_22) ;  /* 0x000000bc00849947 */ /* 0x004fec0003800000 */
.L_x_82:
[----:B------:R-:W-:Y:S05]  /*1480*/  WARPSYNC.ALL ;  /* 0x0000000000007948 */ /* 0x000fea0003800000 */
[C---:B------:R-:W-:Y:S01]  /*1490*/  R2UR UR23, R2.reuse ;  /* 0x00000000021772ca */ /* 0x040fe200000e0000 */
[----:B------:R-:W-:Y:S01]  /*14a0*/  WARPGROUP.ARRIVE ;  /* 0x00000000000079c5 */ /* 0x000fe20000000000 */
[----:B------:R-:W-:Y:S01]  /*14b0*/  R2UR UR4, R2 ;  /* 0x00000000020472ca */ /* 0x000fe200000e0000 */
[----:B------:R-:W-:Y:S01]  /*14c0*/  UMOV UR57, 0x40000040 ;  /* 0x4000004000397882 */ /* 0x000fe20000000000 */
[----:B------:R-:W-:Y:S01]  /*14d0*/  UMOV UR7, 0x40000040 ;  /* 0x4000004000077882 */ /* 0x000fe20000000000 */
[----:B------:R-:W-:Y:S01]  /*14e0*/  UMOV UR5, UR57 ;  /* 0x0000003900057c82 */ /* 0x000fe20008000000 */
[----:B------:R-:W-:Y:S01]  /*14f0*/  UMOV UR53, 0x40000040 ;  /* 0x4000004000357882 */ /* 0x000fe20000000000 */
[----:B------:R-:W-:Y:S01]  /*1500*/  UMOV UR55, 0x40000040 ;  /* 0x4000004000377882 */ /* 0x000fe20000000000 */
[----:B------:R-:W-:Y:S01]  /*1510*/  UMOV UR49, 0x40000040 ;  /* 0x4000004000317882 */ /* 0x000fe20000000000 */
[----:B------:R-:W-:Y:S01]  /*1520*/  UMOV UR51, 0x40000040 ;  /* 0x4000004000337882 */ /* 0x000fe20000000000 */
[----:B------:R-:W-:Y:S01]  /*1530*/  UMOV UR45, 0x40000040 ;  /* 0x40000040002d7882 */ /* 0x000fe20000000000 */
[----:B------:R-:W-:Y:S01]  /*1540*/  UMOV UR47, 0x40000040 ;  /* 0x40000040002f7882 */ /* 0x000fe20000000000 */
[----:B------:R-:W-:Y:S01]  /*1550*/  UMOV UR41, 0x40000040 ;  /* 0x4000004000297882 */ /* 0x000fe20000000000 */
[----:B------:R-:W-:Y:S01]  /*1560*/  UIADD3 UR23, UR23, 0x4000, URZ ;  /* 0x0000400017177890 */ /* 0x000fe2000fffe03f */
[C---:B------:R-:W-:Y:S01]  /*1570*/  IADD3 R11, R10.reuse, 0x1, RZ ;  /* 0x000000010a0b7810 */ /* 0x040fe20007ffe0ff */
[----:B------:R-:W-:Y:S01]  /*1580*/  USHF.R.U32.HI UR4, URZ, 0x4, UR4 ;  /* 0x000000043f047899 */ /* 0x000fe20008011604 */
[C---:B------:R-:W-:Y:S01]  /*1590*/  VIADD R12, R10.reuse, 0x8 ;  /* 0x000000080a0c7836 */ /* 0x040fe20000000000 */
[----:B------:R-:W-:Y:S01]  /*15a0*/  USHF.R.U32.HI UR23, URZ, 0x4, UR23 ;  /* 0x000000043f177899 */ /* 0x000fe20008011617 */
[----:B------:R-:W-:Y:S01]  /*15b0*/  IADD3 R18, R10, 0x58, RZ ;  /* 0x000000580a127810 */ /* 0x000fe20007ffe0ff */
[----:B------:R-:W-:-:S02]  /*15c0*/  ULOP3.LUT UR4, UR4, 0x3fff, URZ, 0xc0, !UPT ;  /* 0x00003fff04047892 */ /* 0x000fc4000f8ec03f */
[----:B------:R-:W-:Y:S02]  /*15d0*/  ULOP3.LUT UR23, UR23, 0x3fff, URZ, 0xc0, !UPT ;  /* 0x00003fff17177892 */ /* 0x000fe4000f8ec03f */
[----:B------:R-:W-:Y:S02]  /*15e0*/  ULOP3.LUT UR56, UR4, 0x10000, URZ, 0xfc, !UPT ;  /* 0x0001000004387892 */ /* 0x000fe4000f8efc3f */
[----:B------:R-:W-:Y:S02]  /*15f0*/  ULOP3.LUT UR38, UR23, 0x10000, URZ, 0xfc, !UPT ;  /* 0x0001000017267892 */ /* 0x000fe4000f8efc3f */
[----:B------:R-:W-:Y:S02]  /*1600*/  UIADD3 UR52, UR56, 0x2, URZ ;  /* 0x0000000238347890 */ /* 0x000fe4000fffe03f */
[----:B------:R-:W-:Y:S01]  /*1610*/  UIADD3 UR54, UR38, 0x2, URZ ;  /* 0x0000000226367890 */ /* 0x000fe2000fffe03f */
[----:B------:R-:W-:Y:S02]  /*1620*/  UMOV UR4, UR56 ;  /* 0x0000003800047c82 */ /* 0x000fe40008000000 */
[----:B------:R-:W-:Y:S01]  /*1630*/  UMOV UR6, UR38 ;  /* 0x0000002600067c82 */ /* 0x000fe20008000000 */
[----:B------:R-:W-:Y:S01]  /*1640*/  UIADD3 UR48, UR56, 0x4, URZ ;  /* 0x0000000438307890 */ /* 0x000fe2000fffe03f */
[----:B------:R-:W-:Y:S01]  /*1650*/  HGMMA.64x128x16.F32 R24, gdesc[UR4], RZ, !UPT, gsb0 ;  /* 0x01e00000041879f0 */ /* 0x000fe2000c0008ff */
[----:B------:R-:W-:-:S02]  /*1660*/  UIADD3 UR50, UR38, 0x4, URZ ;  /* 0x0000000426327890 */ /* 0x000fc4000fffe03f */
[----:B------:R-:W-:Y:S02]  /*1670*/  UIADD3 UR44, UR56, 0x6, URZ ;  /* 0x00000006382c7890 */ /* 0x000fe4000fffe03f */
[----:B------:R-:W-:Y:S02]  /*1680*/  UIADD3 UR46, UR38, 0x6, URZ ;  /* 0x00000006262e7890 */ /* 0x000fe4000fffe03f */
[----:B------:R-:W-:Y:S02]  /*1690*/  UIADD3 UR40, UR56, 0x200, URZ ;  /* 0x0000020038287890 */ /* 0x000fe4000fffe03f */
[----:B------:R-:W-:Y:S01]  /*16a0*/  UIADD3 UR42, UR38, 0x400, URZ ;  /* 0x00000400262a7890 */ /* 0x000fe2000fffe03f */
[----:B------:R-:W-:Y:S01]  /*16b0*/  UMOV UR43, 0x40000040 ;  /* 0x40000040002b7882 */ /* 0x000fe20000000000 */
[----:B------:R-:W-:Y:S02]  /*16c0*/  UIADD3 UR28, UR56, 0x202, URZ ;  /* 0x00000202381c7890 */ /* 0x000fe4000fffe03f */
[----:B------:R-:W-:Y:S01]  /*16d0*/  UIADD3 UR30, UR38, 0x402, URZ ;  /* 0x00000402261e7890 */ /* 0x000fe2000fffe03f */
[----:B------:R-:W-:Y:S01]  /*16e0*/  UMOV UR29, 0x40000040 ;  /* 0x40000040001d7882 */ /* 0x000fe20000000000 */
[----:B------:R-:W-:Y:S01]  /*16f0*/  UMOV UR31, 0x40000040 ;  /* 0x40000040001f7882 */ /* 0x000fe20000000000 */
[----:B------:R-:W-:-:S02]  /*1700*/  UIADD3 UR24, UR56, 0x204, URZ ;  /* 0x0000020438187890 */ /* 0x000fc4000fffe03f */
[----:B------:R-:W-:Y:S01]  /*1710*/  UIADD3 UR26, UR38, 0x404, URZ ;  /* 0x00000404261a7890 */ /* 0x000fe2000fffe03f */
[----:B------:R-:W-:Y:S01]  /*1720*/  UMOV UR25, 0x40000040 ;  /* 0x4000004000197882 */ /* 0x000fe20000000000 */
[----:B------:R-:W-:Y:S01]  /*1730*/  UMOV UR27, 0x40000040 ;  /* 0x40000040001b7882 */ /* 0x000fe20000000000 */
[----:B------:R-:W-:Y:S02]  /*1740*/  UIADD3 UR4, UR56, 0x206, URZ ;  /* 0x0000020638047890 */ /* 0x000fe4000fffe03f */
[----:B------:R-:W-:Y:S01]  /*1750*/  UIADD3 UR6, UR38, 0x406, URZ ;  /* 0x0000040626067890 */ /* 0x000fe2000fffe03f */
[----:B------:R-:W-:Y:S01]  /*1760*/  UMOV UR5, 0x40000040 ;  /* 0x4000004000057882 */ /* 0x000fe20000000000 */
[----:B------:R-:W-:Y:S01]  /*1770*/  UMOV UR7, 0x40000040 ;  /* 0x4000004000077882 */ /* 0x000fe20000000000 */
[----:B------:R-:W-:Y:S01]  /*1780*/  ULDC UR8, c[0x0][0x604] ;  /* 0x0001810000087ab9 */ /* 0x000fe20000000800 */
        /* <DEDUP_REMOVED lines=19> */
[----:B------:R-:W-:-:S02]  /*18c0*/  WARPGROUP.DEPBAR.LE gsb0, 0x0 ;  /* 0x00008000000079c5 */ /* 0x000fc40000010000 */
[----:B------:R-:W-:-:S06]  /*18d0*/  WARPGROUP.ARRIVE ;  /* 0x00000000000079c5 */ /* 0x000fcc0000000000 */
[----:B------:R-:W-:Y:S03]  /*18e0*/  HGMMA.64x128x16.F32 R24, gdesc[UR52], R24, gsb0 ;  /* 0x01e00000341879f0 */ /* 0x000fe60008000818 */
[----:B------:R-:W-:Y:S02]  /*18f0*/  WARPGROUP.DEPBAR.LE gsb0, 0x0 ;  /* 0x00008000000079c5 */ /* 0x000fe40000010000 */
[----:B------:R-:W-:-:S07]  /*1900*/  WARPGROUP.ARRIVE ;  /* 0x00000000000079c5 */ /* 0x000fce0000000000 */
[----:B------:R-:W-:Y:S01]  /*1910*/  HGMMA.64x128x16.F32 R24, gdesc[UR48], R24, gsb0 ;  /* 0x01e00000301879f0 */ /* 0x000fe20008000818 */
[----:B------:R-:W-:Y:S01]  /*1920*/  ULDC UR50, c[0x0][0x604] ;  /* 0x0001810000327ab9 */ /* 0x000fe20000000800 */
[----:B------:R-:W-:Y:S01]  /*1930*/  ULDC UR51, c[0x0][0x604] ;  /* 0x0001810000337ab9 */ /* 0x000fe20000000800 */
        /* <DEDUP_REMOVED lines=25> */
[----:B------:R-:W-:Y:S01]  /*1ad0*/  ISETP.GE.AND P6, PT, R11, UR6, PT ;  /* 0x000000060b007c0c */ /* 0x000fe2000bfc6270 */
[----:B------:R-:W-:Y:S01]  /*1ae0*/  ULDC UR6, c[0x0][0x28c] ;  /* 0x0000a30000067ab9 */ /* 0x000fe20000000800 */
[----:B------:R-:W-:Y:S02]  /*1af0*/  IADD3 R11, R10, 0x9, RZ ;  /* 0x000000090a0b7810 */ /* 0x000fe40007ffe0ff */
[----:B------:R-:W-:Y:S01]  /*1b00*/  ISETP.GE.AND P1, PT, R12, UR7, PT ;  /* 0x000000070c007c0c */ /* 0x000fe2000bf26270 */
[----:B------:R-:W-:Y:S01]  /*1b10*/  ULDC UR7, c[0x0][0x28c] ;  /* 0x0000a30000077ab9 */ /* 0x000fe20000000800 */
[C---:B------:R-:W-:Y:S02]  /*1b20*/  IADD3 R12, R10.reuse, 0x10, RZ ;  /* 0x000000100a0c7810 */ /* 0x040fe40007ffe0ff */
[----:B------:R-:W-:Y:S01]  /*1b30*/  ISETP.GE.AND P2, PT, R11, UR6, PT ;  /* 0x000000060b007c0c */ /* 0x000fe2000bf46270 */
[----:B------:R-:W-:Y:S01]  /*1b40*/  VIADD R11, R10, 0x11 ;  /* 0x000000110a0b7836 */ /* 0x000fe20000000000 */
[----:B------:R-:W-:Y:S01]  /*1b50*/  ISETP.GE.AND P3, PT, R12, UR7, PT ;  /* 0x000000070c007c0c */ /* 0x000fe2000bf66270 */
[----:B------:R-:W-:Y:S01]  /*1b60*/  ULDC UR6, c[0x0][0x28c] ;  /* 0x0000a30000067ab9 */ /* 0x000fe20000000800 */
[C---:B------:R-:W-:Y:S01]  /*1b70*/  IADD3 R12, R10.reuse, 0x18, RZ ;  /* 0x000000180a0c7810 */ /* 0x040fe20007ffe0ff */
[----:B------:R-:W-:Y:S01]  /*1b80*/  ULDC UR7, c[0x0][0x28c] ;  /* 0x0000a30000077ab9 */ /* 0x000fe20000000800 */
[----:B------:R-:W-:Y:S01]  /*1b90*/  ISETP.GE.AND P4, PT, R11, UR6, PT ;  /* 0x000000060b007c0c */ /* 0x000fe2000bf86270 */
[----:B------:R-:W-:Y:S01]  /*1ba0*/  ULDC UR6, c[0x0][0x28c] ;  /* 0x0000a30000067ab9 */ /* 0x000fe20000000800 */
[----:B------:R-:W-:-:S02]  /*1bb0*/  IADD3 R11, R10, 0x19, RZ ;  /* 0x000000190a0b7810 */ /* 0x000fc40007ffe0ff */
[----:B------:R-:W-:Y:S01]  /*1bc0*/  ISETP.GE.AND P5, PT, R12, UR7, PT ;  /* 0x000000070c007c0c */ /* 0x000fe2000bfa6270 */
[----:B------:R-:W-:Y:S01]  /*1bd0*/  VIADD R12, R10, 0x20 ;  /* 0x000000200a0c7836 */ /* 0x000fe20000000000 */
[----:B------:R-:W-:Y:S01]  /*1be0*/  ULDC UR7, c[0x0][0x28c] ;  /* 0x0000a30000077ab9 */ /* 0x000fe20000000800 */
[----:B------:R-:W-:Y:S02]  /*1bf0*/  WARPGROUP.DEPBAR.LE gsb0, 0x0 ;  /* 0x00008000000079c5 */ /* 0x000fe40000010000 */
[----:B------:R-:W-:Y:S02]  /*1c00*/  FSEL R14, R25, -INF , !P6 ;  /* 0xff800000190e7808 */ /* 0x000fe40007000000 */
[----:B------:R-:W-:Y:S02]  /*1c10*/  FSEL R27, R27, -INF , !P6 ;  /* 0xff8000001b1b7808 */ /* 0x000fe40007000000 */
[----:B------:R-:W-:Y:S01]  /*1c20*/  ISETP.GE.AND P6, PT, R11, UR6, PT ;  /* 0x000000060b007c0c */ /* 0x000fe2000bfc6270 */
[----:B------:R-:W-:Y:S01]  /*1c30*/  ULDC UR6, c[0x0][0x28c] ;  /* 0x0000a30000067ab9 */ /* 0x000fe20000000800 */
[----:B------:R-:W-:-:S02]  /*1c40*/  FSEL R28, R28, -INF , !P1 ;  /* 0xff8000001c1c7808 */ /* 0x000fc40004800000 */
[----:B------:R-:W-:Y:S02]  /*1c50*/  FSEL R11, R30, -INF , !P1 ;  /* 0xff8000001e0b7808 */ /* 0x000fe40004800000 */
[----:B------:R-:W-:Y:S01]  /*1c60*/  ISETP.GE.AND P1, PT, R12, UR6, PT ;  /* 0x000000060c007c0c */ /* 0x000fe2000bf26270 */
[----:B------:R-:W-:Y:S01]  /*1c70*/  ULDC UR6, c[0x0][0x28c] ;  /* 0x0000a30000067ab9 */ /* 0x000fe20000000800 */
[----:B------:R-:W-:Y:S02]  /*1c80*/  IADD3 R12, R10, 0x21, RZ ;  /* 0x000000210a0c7810 */ /* 0x000fe40007ffe0ff */
[----:B------:R-:W-:Y:S02]  /*1c90*/  FSEL R29, R29, -INF , !P2 ;  /* 0xff8000001d1d7808 */ /* 0x000fe40005000000 */
[----:B------:R-:W-:Y:S02]  /*1ca0*/  FSEL R13, R31, -INF , !P2 ;  /* 0xff8000001f0d7808 */ /* 0x000fe40005000000 */
[----:B------:R-:W-:Y:S01]  /*1cb0*/  ISETP.GE.AND P2, PT, R12, UR6, PT ;  /* 0x000000060c007c0c */ /* 0x000fe2000bf46270 */
[----:B------:R-:W-:Y:S01]  /*1cc0*/  ULDC UR6, c[0x0][0x28c] ;  /* 0x0000a30000067ab9 */ /* 0x000fe20000000800 */
[----:B------:R-:W-:-:S02]  /*1cd0*/  IADD3 R12, R10, 0x28, RZ ;  /* 0x000000280a0c7810 */ /* 0x000fc40007ffe0ff */
[----:B------:R-:W-:Y:S02]  /*1ce0*/  FSEL R23, R32, -INF , !P3 ;  /* 0xff80000020177808 */ /* 0x000fe40005800000 */
[----:B------:R-:W-:Y:S02]  /*1cf0*/  FSEL R34, R34, -INF , !P3 ;  /* 0xff80000022227808 */ /* 0x000fe40005800000 */
[----:B------:R-:W-:Y:S01]  /*1d00*/  ISETP.GE.AND P3, PT, R12, UR6, PT ;  /* 0x000000060c007c0c */ /* 0x000fe2000bf66270 */
[----:B------:R-:W-:Y:S01]  /*1d10*/  VIADD R12, R10, 0x29 ;  /* 0x000000290a0c7836 */ /* 0x000fe20000000000 */
[----:B------:R-:W-:Y:S01]  /*1d20*/  ULDC UR6, c[0x0][0x28c] ;  /* 0x0000a30000067ab9 */ /* 0x000fe20000000800 */
        /* <DEDUP_REMOVED lines=8> */
[----:B------:R-:W-:Y:S01]  /*1db0*/  ULDC UR6, c[0x0][0x28c] ;  /* 0x0000a30000067ab9 */ /* 0x000fe20000000800 */
[----:B------:R-:W-:Y:S02]  /*1dc0*/  IADD3 R12, R10, 0x31, RZ ;  /* 0x000000310a0c7810 */ /* 0x000fe40007ffe0ff */
[----:B------:R-:W-:Y:S02]  /*1dd0*/  FSEL R37, R37, -INF , !P6 ;  /* 0xff80000025257808 */ /* 0x000fe40007000000 */
[----:B------:R-:W-:-:S02]  /*1de0*/  FSEL R39, R39, -INF , !P6 ;  /* 0xff80000027277808 */ /* 0x000fc40007000000 */
[----:B------:R-:W-:Y:S01]  /*1df0*/  ISETP.GE.AND P6, PT, R12, UR6, PT ;  /* 0x000000060c007c0c */ /* 0x000fe2000bfc6270 */
[----:B------:R-:W-:Y:S01]  /*1e00*/  VIADD R12, R10, 0x38 ;  /* 0x000000380a0c7836 */ /* 0x000fe20000000000 */
[----:B------:R-:W-:Y:S01]  /*1e10*/  ULDC UR6, c[0x0][0x28c] ;  /* 0x0000a30000067ab9 */ /* 0x000fe20000000800 */
[----:B------:R-:W-:Y:S02]  /*1e20*/  FSEL R31, R40, -INF , !P1 ;  /* 0xff800000281f7808 */ /* 0x000fe40004800000 */
[----:B------:R-:W-:Y:S02]  /*1e30*/  FSEL R42, R42, -INF , !P1 ;  /* 0xff8000002a2a7808 */ /* 0x000fe40004800000 */
[----:B------:R-:W-:Y:S01]  /*1e40*/  ISETP.GE.AND P1, PT, R12, UR6, PT ;  /* 0x000000060c007c0c */ /* 0x000fe2000bf26270 */
[----:B------:R-:W-:Y:S01]  /*1e50*/  ULDC UR6, c[0x0][0x28c] ;  /* 0x0000a30000067ab9 */ /* 0x000fe20000000800 */
[----:B------:R-:W-:Y:S02]  /*1e60*/  IADD3 R12, R10, 0x39, RZ ;  /* 0x000000390a0c7810 */ /* 0x000fe40007ffe0ff */
        /* <DEDUP_REMOVED lines=8> */
[----:B------:R-:W-:Y:S01]  /*1ef0*/  VIADD R12, R10, 0x41 ;  /* 0x000000410a0c7836 */ /* 0x000fe20000000000 */
        /* <DEDUP_REMOVED lines=20> */
[----:B------:R-:W-:-:S02]  /*2040*/  FSEL R47, R53, -INF , !P2 ;  /* 0xff800000352f7808 */ /* 0x000fc40005000000 */
[----:B------:R-:W-:Y:S02]  /*2050*/  FSEL R22, R55, -INF , !P2 ;  /* 0xff80000037167808 */ /* 0x000fe40005000000 */
[C---:B------:R-:W-:Y:S01]  /*2060*/  ISETP.GE.AND P2, PT, R10.reuse, UR6, PT ;  /* 0x000000060a007c0c */ /* 0x040fe2000bf46270 */
[----:B------:R-:W-:Y:S01]  /*2070*/  ULDC UR6, c[0x0][0x28c] ;  /* 0x0000a30000067ab9 */ /* 0x000fe20000000800 */
[----:B------:R-:W-:Y:S02]  /*2080*/  IADD3 R12, R10, 0x51, RZ ;  /* 0x000000510a0c7810 */ /* 0x000fe40007ffe0ff */
[----:B------:R-:W-:Y:S02]  /*2090*/  FSEL R53, R24, -INF , !P2 ;  /* 0xff80000018357808 */ /* 0x000fe40005000000 */
[----:B------:R-:W-:Y:S01]  /*20a0*/  FSEL R36, R26, -INF , !P2 ;  /* 0xff8000001a247808 */ /* 0x000fe20005000000 */
[----:B------:R-:W-:Y:S01]  /*20b0*/  VIADD R26, R10, 0x59 ;  /* 0x000000590a1a7836 */ /* 0x000fe20000000000 */
[----:B------:R-:W-:-:S02]  /*20c0*/  FMNMX R19, R53, R14, !PT ;  /* 0x0000000e35137209 */ /* 0x000fc40007800000 */
[----:B------:R-:W-:Y:S02]  /*20d0*/  FSEL R55, R56, -INF , !P3 ;  /* 0xff80000038377808 */ /* 0x000fe40005800000 */
[----:B------:R-:W-:Y:S02]  /*20e0*/  FSEL R25, R58, -INF , !P3 ;  /* 0xff8000003a197808 */ /* 0x000fe40005800000 */
[----:B------:R-:W-:Y:S01]  /*20f0*/  ISETP.GE.AND P3, PT, R12, UR7, PT ;  /* 0x000000070c007c0c */ /* 0x000fe2000bf66270 */
[----:B------:R-:W-:Y:S01]  /*2100*/  ULDC UR7, c[0x0][0x604] ;  /* 0x0001810000077ab9 */ /* 0x000fe20000000800 */
[----:B------:R-:W-:Y:S02]  /*2110*/  FMNMX R12, R36, R27, !PT ;  /* 0x0000001b240c7209 */ /* 0x000fe40007800000 */
[----:B------:R-:W-:Y:S01]  /*2120*/  ISETP.GE.AND P2, PT, R18, UR6, PT ;  /* 0x0000000612007c0c */ /* 0x000fe2000bf46270 */
[----:B------:R-:W-:Y:S01]  /*2130*/  ULDC UR6, c[0x0][0x28c] ;  /* 0x0000a30000067ab9 */ /* 0x000fe20000000800 */
[----:B------:R-:W-:-:S02]  /*2140*/  FMNMX R18, R28, R19, !PT ;  /* 0x000000131c127209 */ /* 0x000fc40007800000 */
[----:B------:R-:W-:Y:S02]  /*2150*/  FMNMX R12, R11, R12, !PT ;  /* 0x0000000c0b0c7209 */ /* 0x000fe40007800000 */
[----:B------:R-:W-:Y:S02]  /*2160*/  FMNMX R18, R29, R18, !PT ;  /* 0x000000121d127209 */ /* 0x000fe40007800000 */
[----:B------:R-:W-:Y:S02]  /*2170*/  FMNMX R19, R13, R12, !PT ;  /* 0x0000000c0d137209 */ /* 0x000fe40007800000 */
[----:B------:R-:W-:Y:S02]  /*2180*/  FMNMX R18, R23, R18, !PT ;  /* 0x0000001217127209 */ /* 0x000fe40007800000 */
[----:B------:R-:W-:Y:S02]  /*2190*/  FMNMX R12, R34, R19, !PT ;  /* 0x00000013220c7209 */ /* 0x000fe40007800000 */
[----:B------:R-:W-:-:S02]  /*21a0*/  FMNMX R19, R33, R18, !PT ;  /* 0x0000001221137209 */ /* 0x000fc40007800000 */
[----:B------:R-:W-:Y:S02]  /*21b0*/  FSEL R24, R59, -INF , !P4 ;  /* 0xff8000003b187808 */ /* 0x000fe40006000000 */
[----:B------:R-:W-:Y:S02]  /*21c0*/  FMNMX R59, R35, R12, !PT ;  /* 0x0000000c233b7209 */ /* 0x000fe40007800000 */
[----:B------:R-:W-:Y:S02]  /*21d0*/  FMNMX R12, R30, R19, !PT ;  /* 0x000000131e0c7209 */ /* 0x000fe40007800000 */
[----:B------:R-:W-:Y:S02]  /*21e0*/  FMNMX R18, R38, R59, !PT ;  /* 0x0000003b26127209 */ /* 0x000fe40007800000 */
[----:B------:R-:W-:Y:S02]  /*21f0*/  FMNMX R12, R37, R12, !PT ;  /* 0x0000000c250c7209 */ /* 0x000fe40007800000 */
[----:B------:R-:W-:-:S02]  /*2200*/  FMNMX R19, R39, R18, !PT ;  /* 0x0000001227137209 */ /* 0x000fc40007800000 */
[----:B------:R-:W-:Y:S02]  /*2210*/  FMNMX R12, R31, R12, !PT ;  /* 0x0000000c1f0c7209 */ /* 0x000fe40007800000 */
        /* <DEDUP_REMOVED lines=10> */
[----:B------:R-:W-:-:S02]  /*22c0*/  FSEL R57, R57, -INF , !P4 ;  /* 0xff80000039397808 */ /* 0x000fc40006000000 */
[----:B------:R-:W-:Y:S02]  /*22d0*/  IADD3 R32, R10, 0x60, RZ ;  /* 0x000000600a207810 */ /* 0x000fe40007ffe0ff */
[----:B------:R-:W-:Y:S01]  /*22e0*/  ISETP.GE.AND P4, PT, R26, UR6, PT ;  /* 0x000000061a007c0c */ /* 0x000fe2000bf86270 */
[----:B------:R-:W-:Y:S01]  /*22f0*/  ULDC UR6, c[0x0][0x28c] ;  /* 0x0000a30000067ab9 */ /* 0x000fe20000000800 */
[----:B------:R-:W-:Y:S02]  /*2300*/  FMNMX R18, R51, R18, !PT ;  /* 0x0000001233127209 */ /* 0x000fe40007800000 */
[----:B------:R-:W-:Y:S02]  /*2310*/  FSEL R60, R60, -INF , !P5 ;  /* 0xff8000003c3c7808 */ /* 0x000fe40006800000 */
[----:B------:R-:W-:Y:S02]  /*2320*/  FSEL R26, R62, -INF , !P5 ;  /* 0xff8000003e1a7808 */ /* 0x000fe40006800000 */
[----:B------:R-:W-:-:S02]  /*2330*/  IADD3 R40, R10, 0x61, RZ ;  /* 0x000000610a287810 */ /* 0x000fc40007ffe0ff */
[----:B------:R-:W-:Y:S02]  /*2340*/  FMNMX R12, R46, R19, !PT ;  /* 0x000000132e0c7209 */ /* 0x000fe40007800000 */
[----:B------:R-:W-:Y:S01]  /*2350*/  ISETP.GE.AND P5, PT, R32, UR6, PT ;  /* 0x0000000620007c0c */ /* 0x000fe2000bfa6270 */
[----:B------:R-:W-:Y:S01]  /*2360*/  ULDC UR6, c[0x0][0x28c] ;  /* 0x0000a30000067ab9 */ /* 0x000fe20000000800 */
[----:B------:R-:W-:Y:S02]  /*2370*/  FSEL R61, R61, -INF , !P6 ;  /* 0xff8000003d3d7808 */ /* 0x000fe40007000000 */
[----:B------:R-:W-:Y:S02]  /*2380*/  FSEL R32, R63, -INF , !P6 ;  /* 0xff8000003f207808 */ /* 0x000fe40007000000 */
[----:B------:R-:W-:Y:S02]  /*2390*/  FMNMX R19, R21, R18, !PT ;  /* 0x0000001215137209 */ /* 0x000fe40007800000 */
[----:B------:R-:W-:Y:S01]  /*23a0*/  ISETP.GE.AND P6, PT, R40, UR6, PT ;  /* 0x0000000628007c0c */ /* 0x000fe2000bfc6270 */
[----:B------:R-:W-:Y:S01]  /*23b0*/  VIADD R40, R10, 0x68 ;  /* 0x000000680a287836 */ /* 0x000fe20000000000 */
[----:B------:R-:W-:Y:S01]  /*23c0*/  FMNMX R12, R47, R12, !PT ;  /* 0x0000000c2f0c7209 */ /* 0x000fe20007800000 */
[----:B------:R-:W-:Y:S01]  /*23d0*/  ULDC UR6, c[0x0][0x28c] ;  /* 0x0000a30000067ab9 */ /* 0x000fe20000000800 */
[----:B------:R-:W-:-:S02]  /*23e0*/  FMNMX R18, R22, R19, !PT ;  /* 0x0000001316127209 */ /* 0x000fc40007800000 */
[----:B------:R-:W-:Y:S02]  /*23f0*/  FSEL R58, R64, -INF , !P1 ;  /* 0xff800000403a7808 */ /* 0x000fe40004800000 */
[----:B------:R-:W-:Y:S02]  /*2400*/  FMNMX R12, R55, R12, !PT ;  /* 0x0000000c370c7209 */ /* 0x000fe40007800000 */
[----:B------:R-:W-:Y:S02]  /*2410*/  FSEL R64, R66, -INF , !P1 ;  /* 0xff80000042407808 */ /* 0x000fe40004800000 */
[----:B------:R-:W-:Y:S01]  /*2420*/  ISETP.GE.AND P1, PT, R40, UR6, PT ;  /* 0x0000000628007c0c */ /* 0x000fe2000bf26270 */
[----:B------:R-:W-:Y:S01]  /*2430*/  ULDC UR6, c[0x0][0x28c] ;  /* 0x0000a30000067ab9 */ /* 0x000fe20000000800 */
[----:B------:R-:W-:Y:S02]  /*2440*/  IADD3 R40, R10, 0x69, RZ ;  /* 0x000000690a287810 */ /* 0x000fe40007ffe0ff */
[----:B------:R-:W-:-:S02]  /*2450*/  FMNMX R19, R25, R18, !PT ;  /* 0x0000001219137209 */ /* 0x000fc40007800000 */
[----:B------:R-:W-:Y:S02]  /*2460*/  FMNMX R63, R57, R12, !PT ;  /* 0x0000000c393f7209 */ /* 0x000fe40007800000 */
[----:B------:R-:W-:Y:S01]  /*2470*/  FSEL R59, R65, -INF , !P3 ;  /* 0xff800000413b7808 */ /* 0x000fe20005800000 */
[----:B------:R-:W3:Y:S01]  /*2480*/  LDC R12, c[0x0][0x28c] ;  /* 0x0000a300ff0c7b82 */ /* 0x000ee20000000800 */
[----:B------:R-:W-:Y:S02]  /*2490*/  FSEL R65, R67, -INF , !P3 ;  /* 0xff80000043417808 */ /* 0x000fe40005800000 */
[----:B------:R-:W-:Y:S01]  /*24a0*/  ISETP.GE.AND P3, PT, R40, UR6, PT ;  /* 0x0000000628007c0c */ /* 0x000fe2000bf66270 */
[----:B------:R-:W-:Y:S01]  /*24b0*/  ULDC UR6, c[0x0][0x28c] ;  /* 0x0000a30000067ab9 */ /* 0x000fe20000000800 */
[----:B------:R-:W-:Y:S02]  /*24c0*/  FMNMX R19, R24, R19, !PT ;  /* 0x0000001318137209 */ /* 0x000fe40007800000 */
[----:B------:R-:W-:-:S02]  /*24d0*/  IADD3 R40, R10, 0x70, RZ ;  /* 0x000000700a287810 */ /* 0x000fc40007ffe0ff */
[----:B------:R-:W-:Y:S02]  /*24e0*/  FMNMX R18, R60, R63, !PT ;  /* 0x0000003f3c127209 */ /* 0x000fe40007800000 */
[----:B------:R-:W-:Y:S02]  /*24f0*/  FSEL R62, R68, -INF , !P2 ;  /* 0xff800000443e7808 */ /* 0x000fe40005000000 */
[----:B------:R-:W-:Y:S02]  /*2500*/  FSEL R66, R70, -INF , !P2 ;  /* 0xff80000046427808 */ /* 0x000fe40005000000 */
[----:B------:R-:W-:Y:S02]  /*2510*/  FMNMX R19, R26, R19, !PT ;  /* 0x000000131a137209 */ /* 0x000fe40007800000 */
[----:B------:R-:W-:Y:S02]  /*2520*/  FSEL R63, R69, -INF , !P4 ;  /* 0xff800000453f7808 */ /* 0x000fe40006000000 */
[----:B------:R-:W-:Y:S01]  /*2530*/  ISETP.GE.AND P2, PT, R40, UR6, PT ;  /* 0x0000000628007c0c */ /* 0x000fe2000bf46270 */
[----:B------:R-:W-:Y:S01]  /*2540*/  VIADD R40, R10, 0x71 ;  /* 0x000000710a287836 */ /* 0x000fe20000000000 */
[----:B------:R-:W-:Y:S01]  /*2550*/  FMNMX R69, R61, R18, !PT ;  /* 0x000000123d457209 */ /* 0x000fe20007800000 */
[----:B------:R-:W-:Y:S01]  /*2560*/  ULDC UR6, c[0x0][0x28c] ;  /* 0x0000a30000067ab9 */ /* 0x000fe20000000800 */
[----:B------:R-:W-:-:S02]  /*2570*/  FMNMX R19, R32, R19, !PT ;  /* 0x0000001320137209 */ /* 0x000fc40007800000 */
[----:B------:R-:W-:Y:S02]  /*2580*/  FMNMX R18, R58, R69, !PT ;  /* 0x000000453a127209 */ /* 0x000fe40007800000 */
[----:B------:R-:W-:Y:S02]  /*2590*/  FSEL R67, R71, -INF , !P4 ;  /* 0xff80000047437808 */ /* 0x000fe40006000000 */
[----:B------:R-:W-:Y:S01]  /*25a0*/  ISETP.GE.AND P4, PT, R40, UR6, PT ;  /* 0x0000000628007c0c */ /* 0x000fe2000bf86270 */
[----:B------:R-:W-:Y:S01]  /*25b0*/  ULDC UR6, c[0x0][0x28c] ;  /* 0x0000a30000067ab9 */ /* 0x000fe20000000800 */
[----:B------:R-:W-:Y:S02]  /*25c0*/  FMNMX R40, R64, R19, !PT ;  /* 0x0000001340287209 */ /* 0x000fe40007800000 */
[----:B------:R-:W-:Y:S02]  /*25d0*/  FMNMX R19, R59, R18, !PT ;  /* 0x000000123b137209 */ /* 0x000fe40007800000 */
[----:B------:R-:W-:-:S02]  /*25e0*/  FMNMX R69, R65, R40, !PT ;  /* 0x0000002841457209 */ /* 0x000fc40007800000 */
[----:B------:R-:W-:Y:S02]  /*25f0*/  FMNMX R18, R62, R19, !PT ;  /* 0x000000133e127209 */ /* 0x000fe40007800000 */
[----:B------:R-:W-:Y:S02]  /*2600*/  FSEL R68, R72, -INF , !P5 ;  /* 0xff80000048447808 */ /* 0x000fe40006800000 */
[----:B------:R-:W-:Y:S02]  /*2610*/  FMNMX R71, R63, R18, !PT ;  /* 0x000000123f477209 */ /* 0x000fe40007800000 */
[----:B------:R-:W-:Y:S02]  /*2620*/  FMNMX R40, R66, R69, !PT ;  /* 0x0000004542287209 */ /* 0x000fe40007800000 */
[----:B------:R-:W-:Y:S02]  /*2630*/  IADD3 R19, R10, 0x79, RZ ;  /* 0x000000790a137810 */ /* 0x000fe40007ffe0ff */
[----:B------:R-:W-:-:S02]  /*2640*/  FSEL R69, R73, -INF , !P6 ;  /* 0xff80000049457808 */ /* 0x000fc40007000000 */
[----:B------:R-:W-:Y:S02]  /*2650*/  FMNMX R18, R68, R71, !PT ;  /* 0x0000004744127209 */ /* 0x000fe40007800000 */
[----:B------:R-:W-:Y:S02]  /*2660*/  FSEL R90, R75, -INF , !P6 ;  /* 0xff8000004b5a7808 */ /* 0x000fe40007000000 */
[----:B------:R-:W-:Y:S02]  /*2670*/  FSEL R88, R74, -INF , !P5 ;  /* 0xff8000004a587808 */ /* 0x000fe40006800000 */
[----:B------:R-:W-:Y:S02]  /*2680*/  FMNMX R73, R67, R40, !PT ;  /* 0x0000002843497209 */ /* 0x000fe40007800000 */
[----:B---3--:R-:W-:Y:S02]  /*2690*/  ISETP.GE.AND P6, PT, R19, R12, PT ;  /* 0x0000000c1300720c */ /* 0x008fe40003fc6270 */
[----:B------:R-:W-:-:S02]  /*26a0*/  FSEL R70, R76, -INF , !P1 ;  /* 0xff8000004c467808 */ /* 0x000fc40004800000 */
[----:B------:R-:W-:Y:S02]  /*26b0*/  FMNMX R19, R69, R18, !PT ;  /* 0x0000001245137209 */ /* 0x000fe40007800000 */
[----:B------:R-:W-:Y:S02]  /*26c0*/  FMNMX R73, R88, R73, !PT ;  /* 0x0000004958497209 */ /* 0x000fe40007800000 */
[----:B------:R-:W-:Y:S02]  /*26d0*/  FSEL R71, R77, -INF , !P3 ;  /* 0xff8000004d477808 */ /* 0x000fe40005800000 */
[----:B------:R-:W-:Y:S02]  /*26e0*/  FMNMX R40, R70, R19, !PT ;  /* 0x0000001346287209 */ /* 0x000fe40007800000 */
[----:B------:R-:W-:Y:S02]  /*26f0*/  FMNMX R18, R90, R73, !PT ;  /* 0x000000495a127209 */ /* 0x000fe40007800000 */
[----:B------:R-:W-:-:S02]  /*2700*/  IADD3 R52, R10, 0x78, RZ ;  /* 0x000000780a347810 */ /* 0x000fc40007ffe0ff */
[----:B------:R-:W-:Y:S02]  /*2710*/  FSEL R80, R80, -INF , !P2 ;  /* 0xff80000050507808 */ /* 0x000fe40005000000 */
[----:B------:R-:W-:Y:S02]  /*2720*/  FMNMX R73, R71, R40, !PT ;  /* 0x0000002847497209 */ /* 0x000fe40007800000 */
[----:B------:R-:W-:Y:S02]  /*2730*/  FSEL R91, R78, -INF , !P1 ;  /* 0xff8000004e5b7808 */ /* 0x000fe40004800000 */
[----:B------:R-:W-:Y:S01]  /*2740*/  ISETP.GE.AND P5, PT, R52, UR6, PT ;  /* 0x0000000634007c0c */ /* 0x000fe2000bfa6270 */
[----:B------:R-:W-:Y:S01]  /*2750*/  ULDC UR6, c[0x0][0x604] ;  /* 0x0001810000067ab9 */ /* 0x000fe20000000800 */
[----:B------:R-:W-:Y:S02]  /*2760*/  FSEL R81, R81, -INF , !P4 ;  /* 0xff80000051517808 */ /* 0x000fe40006000000 */
[----:B------:R-:W-:-:S02]  /*2770*/  FMNMX R40, R80, R73, !PT ;  /* 0x0000004950287209 */ /* 0x000fc40007800000 */
[----:B------:R-:W-:Y:S02]  /*2780*/  FSEL R92, R79, -INF , !P3 ;  /* 0xff8000004f5c7808 */ /* 0x000fe40005800000 */
[----:B------:R-:W-:Y:S02]  /*2790*/  FMNMX R19, R91, R18, !PT ;  /* 0x000000125b137209 */ /* 0x000fe40007800000 */
[----:B------:R-:W-:Y:S02]  /*27a0*/  FSEL R78, R84, -INF , !P5 ;  /* 0xff800000544e7808 */ /* 0x000fe40006800000 */
[----:B------:R-:W-:Y:S02]  /*27b0*/  FMNMX R73, R81, R40, !PT ;  /* 0x0000002851497209 */ /* 0x000fe40007800000 */
[----:B------:R-:W-:Y:S02]  /*27c0*/  FSEL R93, R82, -INF , !P2 ;  /* 0xff800000525d7808 */ /* 0x000fe40005000000 */
[----:B------:R-:W-:-:S02]  /*27d0*/  FMNMX R18, R92, R19, !PT ;  /* 0x000000135c127209 */ /* 0x000fc40007800000 */
[----:B------:R-:W-:Y:S02]  /*27e0*/  FSEL R79, R85, -INF , !P6 ;  /* 0xff800000554f7808 */ /* 0x000fe40007000000 */
[----:B------:R-:W-:Y:S02]  /*27f0*/  FMNMX R40, R78, R73, !PT ;  /* 0x000000494e287209 */ /* 0x000fe40007800000 */
[----:B------:R-:W-:Y:S02]  /*2800*/  FSEL R94, R83, -INF , !P4 ;  /* 0xff800000535e7808 */ /* 0x000fe40006000000 */
[----:B------:R-:W-:Y:S02]  /*2810*/  FMNMX R19, R93, R18, !PT ;  /* 0x000000125d137209 */ /* 0x000fe40007800000 */
[----:B------:R-:W-:Y:S02]  /*2820*/  FMNMX R40, R79, R40, !PT ;  /* 0x000000284f287209 */ /* 0x000fe40007800000 */
[----:B------:R-:W-:-:S02]  /*2830*/  FSEL R95, R86, -INF , !P5 ;  /* 0xff800000565f7808 */ /* 0x000fc40006800000 */
[----:B------:R-:W-:Y:S02]  /*2840*/  FMNMX R18, R94, R19, !PT ;  /* 0x000000135e127209 */ /* 0x000fe40007800000 */
[----:B------:R-:W3:Y:S01]  /*2850*/  SHFL.BFLY PT, R19, R40, 0x1, 0x1f ;  /* 0x0c201f0028137f89 */ /* 0x000ee200000e0000 */
[----:B------:R-:W-:Y:S02]  /*2860*/  FSEL R87, R87, -INF , !P6 ;  /* 0xff80000057577808 */ /* 0x000fe40007000000 */
[----:B------:R-:W-:-:S04]  /*2870*/  FMNMX R18, R95, R18, !PT ;  /* 0x000000125f127209 */ /* 0x000fc80007800000 */
[----:B------:R-:W-:-:S05]  /*2880*/  FMNMX R52, R87, R18, !PT ;  /* 0x0000001257347209 */ /* 0x000fca0007800000 */
[----:B------:R-:W4:Y:S01]  /*2890*/  SHFL.BFLY PT, R73, R52, 0x1, 0x1f ;  /* 0x0c201f0034497f89 */ /* 0x000f2200000e0000 */
[----:B---3--:R-:W-:-:S05]  /*28a0*/  FMNMX R54, R40, R19, !PT ;  /* 0x0000001328367209 */ /* 0x008fca0007800000 */
[----:B------:R-:W3:Y:S01]  /*28b0*/  SHFL.BFLY PT, R19, R54, 0x2, 0x1f ;  /* 0x0c401f0036137f89 */ /* 0x000ee200000e0000 */
[----:B----4-:R-:W-:-:S05]  /*28c0*/  FMNMX R73, R52, R73, !PT ;  /* 0x0000004934497209 */ /* 0x010fca0007800000 */
[----:B------:R-:W4:Y:S01]  /*28d0*/  SHFL.BFLY PT, R18, R73, 0x2, 0x1f ;  /* 0x0c401f0049127f89 */ /* 0x000f2200000e0000 */
[----:B---3--:R-:W-:-:S04]  /*28e0*/  FMNMX R19, R54, R19, !PT ;  /* 0x0000001336137209 */ /* 0x008fc80007800000 */
[----:B------:R-:W-:-:S04]  /*28f0*/  FSETP.NEU.AND P1, PT, R19, -INF , PT ;  /* 0xff8000001300780b */ /* 0x000fc80003f2d000 */
[----:B------:R-:W-:Y:S02]  /*2900*/  FSEL R40, R19, RZ, P1 ;  /* 0x000000ff13287208 */ /* 0x000fe40000800000 */
[----:B----4-:R-:W-:-:S03]  /*2910*/  FMNMX R18, R73, R18, !PT ;  /* 0x0000001249127209 */ /* 0x010fc60007800000 */
[----:B------:R-:W-:Y:S01]  /*2920*/  FMUL R96, R40, UR6 ;  /* 0x0000000628607c20 */ /* 0x000fe20008400000 */
[----:B------:R-:W-:Y:S01]  /*2930*/  ULDC UR6, c[0x0][0x604] ;  /* 0x0001810000067ab9 */ /* 0x000fe20000000800 */
[----:B------:R-:W-:Y:S02]  /*2940*/  FSETP.NEU.AND P1, PT, R18, -INF , PT ;  /* 0xff8000001200780b */ /* 0x000fe40003f2d000 */
[--C-:B------:R-:W-:Y:S01]  /*2950*/  FFMA R98, R14, UR8, -R96.reuse ;  /* 0x000000080e627c23 */ /* 0x100fe20008000860 */
[--C-:B------:R-:W-:Y:S01]  /*2960*/  FFMA R97, R53, UR7, -R96.reuse ;  /* 0x0000000735617c23 */ /* 0x100fe20008000860 */
[--C-:B------:R-:W-:Y:S01]  /*2970*/  FFMA R53, R30, UR13, -R96.reuse ;  /* 0x0000000d1e357c23 */ /* 0x100fe20008000860 */
[----:B------:R-:W-:Y:S01]  /*2980*/  FSEL R14, R18, RZ, P1 ;  /* 0x000000ff120e7208 */ /* 0x000fe20000800000 */
[--C-:B------:R-:W-:Y:S01]  /*2990*/  FFMA R30, R81, UR6, -R96.reuse ;  /* 0x00000006511e7c23 */ /* 0x100fe20008000860 */
[----:B------:R-:W-:Y:S01]  /*29a0*/  ULDC UR6, c[0x0][0x604] ;  /* 0x0001810000067ab9 */ /* 0x000fe20000000800 */
[--C-:B------:R-:W-:Y:S01]  /*29b0*/  FFMA R83, R41, UR16, -R96.reuse ;  /* 0x0000001029537c23 */ /* 0x100fe20008000860 */
[----:B------:R-:W-:Y:S01]  /*29c0*/  ULDC UR8, c[0x0][0x604] ;  /* 0x0001810000087ab9 */ /* 0x000fe20000000800 */
[----:B------:R-:W-:Y:S01]  /*29d0*/  FMUL R41, R14, UR6 ;  /* 0x000000060e297c20 */ /* 0x000fe20008400000 */
[----:B------:R-:W-:Y:S01]  /*29e0*/  ULDC UR7, c[0x0][0x604] ;  /* 0x0001810000077ab9 */ /* 0x000fe20000000800 */
[--C-:B------:R-:W-:Y:S01]  /*29f0*/  FFMA R99, R28, UR9, -R96.reuse ;  /* 0x000000091c637c23 */ /* 0x100fe20008000860 */
[----:B------:R-:W-:Y:S01]  /*2a00*/  ULDC UR9, c[0x0][0x604] ;  /* 0x0001810000097ab9 */ /* 0x000fe20000000800 */
[--C-:B------:R-:W-:Y:S01]  /*2a10*/  FFMA R14, R27, UR8, -R41.reuse ;  /* 0x000000081b0e7c23 */ /* 0x100fe20008000829 */
[--C-:B------:R-:W-:Y:S01]  /*2a20*/  FFMA R36, R36, UR7, -R41.reuse ;  /* 0x0000000724247c23 */ /* 0x100fe20008000829 */
[--C-:B------:R-:W-:Y:S01]  /*2a30*/  FFMA R27, R11, UR9, -R41.reuse ;  /* 0x000000090b1b7c23 */ /* 0x100fe20008000829 */
[----:B------:R-:W-:Y:S01]  /*2a40*/  FSETP.GEU.AND P6, PT, R97, -126, PT ;  /* 0xc2fc00006100780b */ /* 0x000fe20003fce000 */
[--C-:B------:R-:W-:Y:S01]  /*2a50*/  FFMA R28, R29, UR10, -R96.reuse ;  /* 0x0000000a1d1c7c23 */ /* 0x100fe20008000860 */
[----:B------:R-:W-:Y:S01]  /*2a60*/  FSETP.GEU.AND P5, PT, R14, -126, PT ;  /* 0xc2fc00000e00780b */ /* 0x000fe20003fae000 */
[----:B------:R-:W-:Y:S01]  /*2a70*/  ULDC UR10, c[0x0][0x604] ;  /* 0x00018100000a7ab9 */ /* 0x000fe20000000800 */
[----:B------:R-:W-:Y:S01]  /*2a80*/  FSETP.GEU.AND P4, PT, R36, -126, PT ;  /* 0xc2fc00002400780b */ /* 0x000fe20003f8e000 */
[--C-:B------:R-:W-:Y:S01]  /*2a90*/  FFMA R54, R33, UR12, -R96.reuse ;  /* 0x0000000c21367c23 */ /* 0x100fe20008000860 */
[----:B------:R-:W-:Y:S01]  /*2aa0*/  FSETP.GEU.AND P1, PT, R27, -126, PT ;  /* 0xc2fc00001b00780b */ /* 0x000fe20003f2e000 */
[--C-:B------:R-:W-:Y:S01]  /*2ab0*/  FFMA R33, R13, UR10, -R41.reuse ;  /* 0x0000000a0d217c23 */ /* 0x100fe20008000829 */
[----:B------:R-:W-:Y:S01]  /*2ac0*/  FSETP.GEU.AND P3, PT, R98, -126, PT ;  /* 0xc2fc00006200780b */ /* 0x000fe20003f6e000 */
[--C-:B------:R-:W-:Y:S01]  /*2ad0*/  FFMA R72, R48, UR19, -R96.reuse ;  /* 0x0000001330487c23 */ /* 0x100fe20008000860 */
[--C-:B------:R-:W-:Y:S01]  /*2ae0*/  FFMA R86, R49, UR20, -R96.reuse ;  /* 0x0000001431567c23 */ /* 0x100fe20008000860 */
[--C-:B------:R-:W-:Y:S01]  /*2af0*/  FFMA R82, R44, UR17, -R96.reuse ;  /* 0x000000112c527c23 */ /* 0x100fe20008000860 */
[----:B------:R-:W-:Y:S01]  /*2b00*/  FSETP.GEU.AND P2, PT, R33, -126, PT ;  /* 0xc2fc00002100780b */ /* 0x000fe20003f4e000 */
[----:B------:R-:W-:Y:S01]  /*2b10*/  @!P6 FMUL R97, R97, 0.5 ;  /* 0x3f0000006161e820 */ /* 0x000fe20000400000 */
[--C-:B------:R-:W-:Y:S01]  /*2b20*/  FFMA R73, R45, UR18, -R96.reuse ;  /* 0x000000122d497c23 */ /* 0x100fe20008000860 */
[----:B------:R-:W-:Y:S01]  /*2b30*/  @!P5 FMUL R14, R14, 0.5 ;  /* 0x3f0000000e0ed820 */ /* 0x000fe20000400000 */
[----:B------:R-:W-:Y:S01]  /*2b40*/  ULDC UR16, c[0x0][0x604] ;  /* 0x0001810000107ab9 */ /* 0x000fe20000000800 */
[----:B------:R-:W-:Y:S01]  /*2b50*/  @!P4 FMUL R36, R36, 0.5 ;  /* 0x3f0000002424c820 */ /* 0x000fe20000400000 */
[----:B------:R-:W-:Y:S01]  /*2b60*/  ULDC UR19, c[0x0][0x604] ;  /* 0x0001810000137ab9 */ /* 0x000fe20000000800 */
[----:B------:R-:W-:Y:S01]  /*2b70*/  @!P1 FMUL R27, R27, 0.5 ;  /* 0x3f0000001b1b9820 */ /* 0x000fe20000400000 */
[----:B------:R-:W-:Y:S01]  /*2b80*/  ULDC UR20, c[0x0][0x604] ;  /* 0x0001810000147ab9 */ /* 0x000fe20000000800 */
[----:B------:R-:W3:Y:S01]  /*2b90*/  MUFU.EX2 R14, R14 ;  /* 0x0000000e000e7308 */ /* 0x000ee20000000800 */
[----:B------:R-:W-:Y:S01]  /*2ba0*/  @!P3 FMUL R98, R98, 0.5 ;  /* 0x3f0000006262b820 */ /* 0x000fe20000400000 */
[--C-:B------:R-:W-:Y:S01]  /*2bb0*/  FFMA R76, R57, UR27, -R96.reuse ;  /* 0x0000001b394c7c23 */ /* 0x100fe20008000860 */
[--C-:B------:R-:W-:Y:S01]  /*2bc0*/  FFMA R45, R70, UR43, -R96.reuse ;  /* 0x0000002b462d7c23 */ /* 0x100fe20008000860 */
[--C-:B------:R-:W-:Y:S01]  /*2bd0*/  FFMA R44, R71, UR46, -R96.reuse ;  /* 0x0000002e472c7c23 */ /* 0x100fe20008000860 */
[--C-:B------:R-:W-:Y:S01]  /*2be0*/  FFMA R57, R15, UR16, -R41.reuse ;  /* 0x000000100f397c23 */ /* 0x100fe20008000829 */
[--C-:B------:R-:W-:Y:S01]  /*2bf0*/  FFMA R70, R21, UR19, -R41.reuse ;  /* 0x0000001315467c23 */ /* 0x100fe20008000829 */
[--C-:B------:R-:W-:Y:S01]  /*2c00*/  FFMA R71, R22, UR20, -R41.reuse ;  /* 0x0000001416477c23 */ /* 0x100fe20008000829 */
[----:B------:R-:W4:Y:S01]  /*2c10*/  MUFU.EX2 R11, R36 ;  /* 0x00000024000b7308 */ /* 0x000f220000000800 */
[----:B------:R-:W-:Y:S01]  /*2c20*/  @!P2 FMUL R33, R33, 0.5 ;  /* 0x3f0000002121a820 */ /* 0x000fe20000400000 */
[--C-:B------:R-:W-:Y:S01]  /*2c30*/  FFMA R40, R23, UR11, -R96.reuse ;  /* 0x0000000b17287c23 */ /* 0x100fe20008000860 */
[--C-:B------:R-:W-:Y:S01]  /*2c40*/  FFMA R85, R46, UR21, -R96.reuse ;  /* 0x000000152e557c23 */ /* 0x100fe20008000860 */
[--C-:B------:R-:W-:Y:S01]  /*2c50*/  FFMA R84, R47, UR22, -R96.reuse ;  /* 0x000000162f547c23 */ /* 0x100fe20008000860 */
[--C-:B------:R-:W-:Y:S01]  /*2c60*/  FFMA R77, R55, UR26, -R96.reuse ;  /* 0x0000001a374d7c23 */ /* 0x100fe20008000860 */
[--C-:B------:R-:W-:Y:S01]  /*2c70*/  FFMA R75, R60, UR30, -R96.reuse ;  /* 0x0000001e3c4b7c23 */ /* 0x100fe20008000860 */
[--C-:B------:R-:W-:Y:S01]  /*2c80*/  FFMA R74, R61, UR31, -R96.reuse ;  /* 0x0000001f3d4a7c23 */ /* 0x100fe20008000860 */
[----:B------:R5:W1:Y:S01]  /*2c90*/  MUFU.EX2 R13, R27 ;  /* 0x0000001b000d7308 */ /* 0x000a620000000800 */
[----:B---3--:R-:W-:Y:S01]  /*2ca0*/  @!P5 FMUL R14, R14, R14 ;  /* 0x0000000e0e0ed220 */ /* 0x008fe20000400000 */
[----:B------:R-:W-:Y:S01]  /*2cb0*/  FSETP.GEU.AND P5, PT, R28, -126, PT ;  /* 0xc2fc00001c00780b */ /* 0x000fe20003fae000 */
[----:B------:R-:W-:Y:S01]  /*2cc0*/  ULDC UR7, c[0x0][0x604] ;  /* 0x0001810000077ab9 */ /* 0x000fe20000000800 */
[--C-:B------:R-:W-:Y:S01]  /*2cd0*/  FFMA R52, R37, UR14, -R96.reuse ;  /* 0x0000000e25347c23 */ /* 0x100fe20008000860 */
[--C-:B------:R-:W-:Y:S01]  /*2ce0*/  FFMA R56, R31, UR15, -R96.reuse ;  /* 0x0000000f1f387c23 */ /* 0x100fe20008000860 */
[--C-:B------:R-:W-:Y:S01]  /*2cf0*/  FFMA R60, R58, UR32, -R96.reuse ;  /* 0x000000203a3c7c23 */ /* 0x100fe20008000860 */
[--C-:B------:R-:W-:Y:S01]  /*2d00*/  FFMA R61, R59, UR33, -R96.reuse ;  /* 0x000000213b3d7c23 */ /* 0x100fe20008000860 */
[----:B------:R-:W3:Y:S01]  /*2d10*/  MUFU.EX2 R15, R97 ;  /* 0x00000061000f7308 */ /* 0x000ee20000000800 */
[----:B-----5:R-:W-:Y:S01]  /*2d20*/  P2R R27, PR, RZ, 0x40 ;  /* 0x00000040ff1b7803 */ /* 0x020fe20000000000 */
[----:B------:R-:W5:Y:S01]  /*2d30*/  SYNCS.PHASECHK.TRANS64.TRYWAIT P6, [R2+URZ+0x24008], R89 ;  /* 0x02400859020075a7 */ /* 0x000f6200080c017f */
[----:B----4-:R-:W-:Y:S01]  /*2d40*/  @!P4 FMUL R11, R11, R11 ;  /* 0x0000000b0b0bc220 */ /* 0x010fe20000400000 */
[----:B------:R-:W-:Y:S01]  /*2d50*/  FSETP.GEU.AND P4, PT, R99, -126, PT ;  /* 0xc2fc00006300780b */ /* 0x000fe20003f8e000 */
[--C-:B------:R-:W-:Y:S01]  /*2d60*/  FFMA R62, R62, UR34, -R96.reuse ;  /* 0x000000223e3e7c23 */ /* 0x100fe20008000860 */
[--C-:B------:R-:W-:Y:S01]  /*2d70*/  FFMA R63, R63, UR35, -R96.reuse ;  /* 0x000000233f3f7c23 */ /* 0x100fe20008000860 */
[----:B------:R-:W-:Y:S01]  /*2d80*/  @!P5 FMUL R28, R28, 0.5 ;  /* 0x3f0000001c1cd820 */ /* 0x000fe20000400000 */
[----:B------:R-:W4:Y:S01]  /*2d90*/  MUFU.EX2 R22, R98 ;  /* 0x0000006200167308 */ /* 0x000f220000000800 */
[--C-:B------:R-:W-:Y:S01]  /*2da0*/  FFMA R47, R68, UR39, -R96.reuse ;  /* 0x00000027442f7c23 */ /* 0x100fe20008000860 */
[--C-:B------:R-:W-:Y:S01]  /*2db0*/  FFMA R46, R69, UR42, -R96.reuse ;  /* 0x0000002a452e7c23 */ /* 0x100fe20008000860 */
[----:B------:R-:W-:Y:S01]  /*2dc0*/  ULDC UR11, c[0x0][0x604] ;  /* 0x00018100000b7ab9 */ /* 0x000fe20000000800 */
[----:B------:R-:W-:Y:S01]  /*2dd0*/  ULDC UR12, c[0x0][0x604] ;  /* 0x00018100000c7ab9 */ /* 0x000fe20000000800 */
[----:B------:R-:W-:Y:S01]  /*2de0*/  ULDC UR17, c[0x0][0x604] ;  /* 0x0001810000117ab9 */ /* 0x000fe20000000800 */
[----:B------:R-:W-:Y:S01]  /*2df0*/  ULDC UR18, c[0x0][0x604] ;  /* 0x0001810000127ab9 */ /* 0x000fe20000000800 */
[----:B------:R-:W-:Y:S01]  /*2e00*/  ULDC UR26, c[0x0][0x604] ;  /* 0x00018100001a7ab9 */ /* 0x000fe20000000800 */
[----:B------:R-:W1:Y:S01]  /*2e10*/  MUFU.EX2 R28, R28 ;  /* 0x0000001c001c7308 */ /* 0x000e620000000800 */
[----:B------:R-:W-:Y:S01]  /*2e20*/  @!P4 FMUL R99, R99, 0.5 ;  /* 0x3f0000006363c820 */ /* 0x000fe20000400000 */
[--C-:B------:R-:W-:Y:S01]  /*2e30*/  FFMA R31, R80, UR47, -R96.reuse ;  /* 0x0000002f501f7c23 */ /* 0x100fe20008000860 */
[----:B------:R-:W-:Y:S01]  /*2e40*/  ULDC UR13, c[0x0][0x604] ;  /* 0x00018100000d7ab9 */ /* 0x000fe20000000800 */
[----:B------:R-:W-:Y:S01]  /*2e50*/  ULDC UR14, c[0x0][0x604] ;  /* 0x00018100000e7ab9 */ /* 0x000fe20000000800 */
[----:B------:R-:W-:Y:S01]  /*2e60*/  ULDC UR6, c[0x0][0x604] ;  /* 0x0001810000067ab9 */ /* 0x000fe20000000800 */
[----:B------:R-:W-:Y:S01]  /*2e70*/  ULDC UR15, c[0x0][0x604] ;  /* 0x00018100000f7ab9 */ /* 0x000fe20000000800 */
[----:B------:R-:W-:Y:S01]  /*2e80*/  ULDC UR21, c[0x0][0x604] ;  /* 0x0001810000157ab9 */ /* 0x000fe20000000800 */
[----:B------:R-:W1:Y:S01]  /*2e90*/  MUFU.EX2 R21, R99 ;  /* 0x0000006300157308 */ /* 0x000e620000000800 */
        /* <DEDUP_REMOVED lines=14> */
[--C-:B------:R-:W-:Y:S01]  /*2f80*/  FFMA R55, R20, UR7, -R41.reuse ;  /* 0x0000000714377c23 */ /* 0x100fe20008000829 */
[--C-:B------:R-:W-:Y:S01]  /*2f90*/  FFMA R29, R78, UR50, -R96.reuse ;  /* 0x000000324e1d7c23 */ /* 0x100fe20008000860 */
[----:B------:R-:W-:Y:S01]  /*2fa0*/  FFMA R23, R79, UR51, -R96 ;  /* 0x000000334f177c23 */ /* 0x000fe20008000860 */
[--C-:B------:R-:W-:Y:S01]  /*2fb0*/  FFMA R36, R34, UR11, -R41.reuse ;  /* 0x0000000b22247c23 */ /* 0x100fe20008000829 */
[--C-:B------:R-:W-:Y:S01]  /*2fc0*/  FFMA R37, R35, UR12, -R41.reuse ;  /* 0x0000000c23257c23 */ /* 0x100fe20008000829 */
[----:B------:R2:W1:Y:S01]  /*2fd0*/  MUFU.EX2 R20, R33 ;  /* 0x0000002100147308 */ /* 0x0004620000000800 */
[--C-:B------:R-:W-:Y:S01]  /*2fe0*/  FFMA R68, R50, UR17, -R41.reuse ;  /* 0x0000001132447c23 */ /* 0x100fe20008000829 */
        /* <DEDUP_REMOVED lines=18> */
[--C-:B--2---:R-:W-:Y:S01]  /*3110*/  FFMA R33, R94, UR39, -R41.reuse ;  /* 0x000000275e217c23 */ /* 0x104fe20008000829 */
[--C-:B------:R-:W-:Y:S01]  /*3120*/  FFMA R34, R95, UR42, -R41.reuse ;  /* 0x0000002a5f227c23 */ /* 0x100fe20008000829 */
[----:B------:R-:W-:Y:S01]  /*3130*/  FFMA R35, R87, UR43, -R41 ;  /* 0x0000002b57237c23 */ /* 0x000fe20008000829 */
[----:B-1-345:R-:W-:Y:S06]  /*3140*/  @!P6 BRA `(.L_x_23) ;  /* 0x000000a00064e947 */ /* 0x03afec0003800000 */
.L_x_83:
[----:B------:R-:W-:Y:S01]  /*3150*/  ISETP.NE.AND P6, PT, R27, RZ, PT ;  /* 0x000000ff1b00720c */ /* 0x000fe20003fc5270 */
[----:B------:R-:W-:Y:S01]  /*3160*/  @!P1 FMUL R13, R13, R13 ;  /* 0x0000000d0d0d9220 */ /* 0x000fe20000400000 */
[----:B------:R-:W-:Y:S01]  /*3170*/  @!P2 FMUL R20, R20, R20 ;  /* 0x000000141414a220 */ /* 0x000fe20000400000 */
[----:B------:R-:W-:Y:S01]  /*3180*/  @!P3 FMUL R22, R22, R22 ;  /* 0x000000161616b220 */ /* 0x000fe20000400000 */
[----:B------:R-:W-:Y:S01]  /*3190*/  @!P4 FMUL R21, R21, R21 ;  /* 0x000000151515c220 */ /* 0x000fe20000400000 */
[----:B------:R-:W-:Y:S01]  /*31a0*/  @!P5 FMUL R28, R28, R28 ;  /* 0x0000001c1c1cd220 */ /* 0x000fe20000400000 */
[----:B------:R-:W-:Y:S01]  /*31b0*/  ULOP3.LUT UR23, UR23, 0x4000000, URZ, 0xfc, !UPT ;  /* 0x0400000017177892 */ /* 0x000fe2000f8efc3f */
[----:B------:R-:W-:Y:S01]  /*31c0*/  F2FP.F16.F32.PACK_AB R25, R14, R11 ;  /* 0x0000000b0e19723e */ /* 0x000fe200000000ff */
[----:B------:R-:W-:Y:S01]  /*31d0*/  UMOV UR7, 0x40000040 ;  /* 0x4000004000077882 */ /* 0x000fe20000000000 */
[----:B------:R-:W-:Y:S01]  /*31e0*/  F2FP.F16.F32.PACK_AB R27, R20, R13 ;  /* 0x0000000d141b723e */ /* 0x000fe200000000ff */
[----:B------:R-:W-:Y:S01]  /*31f0*/  UIADD3 UR6, UR23, 0x800, URZ ;  /* 0x0000080017067890 */ /* 0x000fe2000fffe03f */
[----:B------:R-:W-:Y:S01]  /*3200*/  F2FP.F16.F32.PACK_AB R26, R28, R21 ;  /* 0x000000151c1a723e */ /* 0x000fe200000000ff */
[----:B------:R-:W-:Y:S01]  /*3210*/  ULDC UR14, c[0x0][0x604] ;  /* 0x00018100000e7ab9 */ /* 0x000fe20000000800 */
[----:B------:R-:W-:Y:S01]  /*3220*/  @!P6 FMUL R15, R15, R15 ;  /* 0x0000000f0f0fe220 */ /* 0x000fe20000400000 */
[----:B------:R-:W-:Y:S01]  /*3230*/  FSETP.GEU.AND P1, PT, R36, -126, PT ;  /* 0xc2fc00002400780b */ /* 0x000fe20003f2e000 */
[----:B------:R-:W-:Y:S01]  /*3240*/  ULDC UR15, c[0x0][0x28c] ;  /* 0x0000a300000f7ab9 */ /* 0x000fe20000000800 */
[----:B------:R-:W-:-:S02]  /*3250*/  FSETP.GEU.AND P6, PT, R37, -126, PT ;  /* 0xc2fc00002500780b */ /* 0x000fc40003fce000 */
[----:B------:R-:W-:Y:S02]  /*3260*/  F2FP.F16.F32.PACK_AB R24, R22, R15 ;  /* 0x0000000f1618723e */ /* 0x000fe400000000ff */
[----:B------:R-:W-:Y:S02]  /*3270*/  FSETP.GEU.AND P5, PT, R38, -126, PT ;  /* 0xc2fc00002600780b */ /* 0x000fe40003fae000 */
[----:B-1----:R-:W-:Y:S01]  /*3280*/  WARPGROUP.ARRIVE ;  /* 0x00000000000079c5 */ /* 0x002fe20000000000 */
[----:B------:R-:W-:Y:S02]  /*3290*/  FSETP.GEU.AND P4, PT, R39, -126, PT ;  /* 0xc2fc00002700780b */ /* 0x000fe40003f8e000 */
[----:B------:R-:W-:Y:S02]  /*32a0*/  FSETP.GEU.AND P3, PT, R40, -126, PT ;  /* 0xc2fc00002800780b */ /* 0x000fe40003f6e000 */
[----:B------:R-:W-:Y:S01]  /*32b0*/  @!P1 FMUL R36, R36, 0.5 ;  /* 0x3f00000024249820 */ /* 0x000fe20000400000 */
[----:B------:R-:W-:Y:S01]  /*32c0*/  HGMMA.64x128x16.F32 R88, R24, gdesc[UR4].tnspB, RZ, !UPT, gsb0 ;  /* 0x41e0000418587df0 */ /* 0x000fe2000c0008ff */
[----:B------:R-:W-:Y:S01]  /*32d0*/  @!P6 FMUL R37, R37, 0.5 ;  /* 0x3f0000002525e820 */ /* 0x000fe20000400000 */
[----:B------:R-:W-:Y:S01]  /*32e0*/  FSETP.GEU.AND P2, PT, R54, -126, PT ;  /* 0xc2fc00003600780b */ /* 0x000fe20003f4e000 */
[----:B------:R-:W-:Y:S01]  /*32f0*/  UIADD3 UR6, UR23, 0x880, URZ ;  /* 0x0000088017067890 */ /* 0x000fe2000fffe03f */
[----:B------:R-:W-:Y:S01]  /*3300*/  IADD3 R10, R10, 0x80, RZ ;  /* 0x000000800a0a7810 */ /* 0x000fe20007ffe0ff */
[----:B------:R-:W1:Y:S01]  /*3310*/  MUFU.EX2 R36, R36 ;  /* 0x0000002400247308 */ /* 0x000e620000000800 */
[----:B------:R-:W-:Y:S01]  /*3320*/  @!P5 FMUL R38, R38, 0.5 ;  /* 0x3f0000002626d820 */ /* 0x000fe20000400000 */
[----:B------:R-:W-:Y:S01]  /*3330*/  UMOV UR7, 0x40000040 ;  /* 0x4000004000077882 */ /* 0x000fe20000000000 */
[----:B------:R-:W-:Y:S01]  /*3340*/  @!P4 FMUL R39, R39, 0.5 ;  /* 0x3f0000002727c820 */ /* 0x000fe20000400000 */
[----:B------:R-:W-:Y:S01]  /*3350*/  LEA.HI.SX32 R17, R17, 0xffffffff, 0x19 ;  /* 0xffffffff11117811 */ /* 0x000fe200078fcaff */
[----:B------:R-:W-:-:S03]  /*3360*/  @!P3 FMUL R40, R40, 0.5 ;  /* 0x3f0000002828b820 */ /* 0x000fc60000400000 */
[----:B------:R-:W2:Y:S02]  /*3370*/  MUFU.EX2 R37, R37 ;  /* 0x0000002500257308 */ /* 0x000ea40000000800 */
[----:B------:R-:W-:-:S06]  /*3380*/  @!P2 FMUL R54, R54, 0.5 ;  /* 0x3f0000003636a820 */ /* 0x000fcc0000400000 */
[----:B------:R-:W3:Y:S01]  /*3390*/  MUFU.EX2 R38, R38 ;  /* 0x0000002600267308 */ /* 0x000ee20000000800 */
[----:B-1----:R-:W-:Y:S01]  /*33a0*/  @!P1 FMUL R36, R36, R36 ;  /* 0x0000002424249220 */ /* 0x002fe20000400000 */
[----:B------:R-:W-:-:S06]  /*33b0*/  FSETP.GEU.AND P1, PT, R53, -126, PT ;  /* 0xc2fc00003500780b */ /* 0x000fcc0003f2e000 */
[----:B------:R-:W1:Y:S01]  /*33c0*/  MUFU.EX2 R39, R39 ;  /* 0x0000002700277308 */ /* 0x000e620000000800 */
[----:B--2---:R-:W-:Y:S01]  /*33d0*/  @!P6 FMUL R37, R37, R37 ;  /* 0x000000252525e220 */ /* 0x004fe20000400000 */
[----:B------:R-:W-:-:S05]  /*33e0*/  FSETP.GEU.AND P6, PT, R52, -126, PT ;  /* 0xc2fc00003400780b */ /* 0x000fca0003fce000 */
[----:B------:R-:W-:Y:S01]  /*33f0*/  @!P1 FMUL R53, R53, 0.5 ;  /* 0x3f00000035359820 */ /* 0x000fe20000400000 */
[----:B------:R-:W2:Y:S01]  /*3400*/  MUFU.EX2 R40, R40 ;  /* 0x0000002800287308 */ /* 0x000ea20000000800 */
[----:B---3--:R-:W-:Y:S01]  /*3410*/  @!P5 FMUL R38, R38, R38 ;  /* 0x000000262626d220 */ /* 0x008fe20000400000 */
[----:B------:R-:W-:-:S05]  /*3420*/  FSETP.GEU.AND P5, PT, R57, -126, PT ;  /* 0xc2fc00003900780b */ /* 0x000fca0003fae000 */
[----:B------:R-:W-:Y:S01]  /*3430*/  @!P6 FMUL R52, R52, 0.5 ;  /* 0x3f0000003434e820 */ /* 0x000fe20000400000 */
[----:B------:R-:W3:Y:S01]  /*3440*/  MUFU.EX2 R41, R54 ;  /* 0x0000003600297308 */ /* 0x000ee20000000800 */
[----:B-1----:R-:W-:Y:S01]  /*3450*/  @!P4 FMUL R39, R39, R39 ;  /* 0x000000272727c220 */ /* 0x002fe20000400000 */
[----:B------:R-:W-:-:S05]  /*3460*/  FSETP.GEU.AND P4, PT, R55, -126, PT ;  /* 0xc2fc00003700780b */ /* 0x000fca0003f8e000 */
[----:B------:R-:W-:Y:S01]  /*3470*/  @!P5 FMUL R57, R57, 0.5 ;  /* 0x3f0000003939d820 */ /* 0x000fe20000400000 */
        /* <DEDUP_REMOVED lines=45> */
[----:B------:R-:W-:Y:S02]  /*3750*/  WARPGROUP.DEPBAR.LE gsb0, 0x0 ;  /* 0x00008000000079c5 */ /* 0x000fe40000010000 */
[----:B------:R-:W-:Y:S01]  /*3760*/  F2FP.F16.F32.PACK_AB R25, R37, R36 ;  /* 0x000000242519723e */ /* 0x000fe200000000ff */
[----:B-1----:R-:W-:Y:S01]  /*3770*/  @!P4 FMUL R71, R71, R71 ;  /* 0x000000474747c220 */ /* 0x002fe20000400000 */
[----:B------:R-:W-:Y:S02]  /*3780*/  F2FP.F16.F32.PACK_AB R27, R39, R38 ;  /* 0x00000026271b723e */ /* 0x000fe400000000ff */
[----:B------:R-:W-:Y:S01]  /*3790*/  F2FP.F16.F32.PACK_AB R24, R41, R40 ;  /* 0x000000282918723e */ /* 0x000fe200000000ff */
[----:B------:R-:W1:Y:S01]  /*37a0*/  MUFU.EX2 R72, R72 ;  /* 0x0000004800487308 */ /* 0x000e620000000800 */
[----:B------:R-:W-:Y:S01]  /*37b0*/  F2FP.F16.F32.PACK_AB R26, R43, R42 ;  /* 0x0000002a2b1a723e */ /* 0x000fe200000000ff */
[----:B--2---:R-:W-:Y:S01]  /*37c0*/  @!P1 FMUL R58, R58, R58 ;  /* 0x0000003a3a3a9220 */ /* 0x004fe20000400000 */
[----:B------:R-:W-:Y:S01]  /*37d0*/  FSETP.GEU.AND P1, PT, R68, -126, PT ;  /* 0xc2fc00004400780b */ /* 0x000fe20003f2e000 */
[----:B------:R-:W-:Y:S01]  /*37e0*/  @!P5 FMUL R79, R79, 0.5 ;  /* 0x3f0000004f4fd820 */ /* 0x000fe20000400000 */
[----:B------:R-:W-:Y:S01]  /*37f0*/  WARPGROUP.ARRIVE ;  /* 0x00000000000079c5 */ /* 0x000fe20000000000 */
[----:B------:R-:W-:-:S02]  /*3800*/  FSETP.GEU.AND P4, PT, R80, -126, PT ;  /* 0xc2fc00005000780b */ /* 0x000fc40003f8e000 */
[----:B------:R-:W2:Y:S01]  /*3810*/  MUFU.EX2 R73, R86 ;  /* 0x0000005600497308 */ /* 0x000ea20000000800 */
[----:B---3--:R-:W-:Y:S01]  /*3820*/  @!P6 FMUL R59, R59, R59 ;  /* 0x0000003b3b3be220 */ /* 0x008fe20000400000 */
[----:B------:R-:W-:Y:S01]  /*3830*/  FSETP.GEU.AND P6, PT, R69, -126, PT ;  /* 0xc2fc00004500780b */ /* 0x000fe20003fce000 */
[----:B------:R-:W-:Y:S01]  /*3840*/  HGMMA.64x128x16.F32 R88, R24, gdesc[UR4].tnspB, R88, gsb0 ;  /* 0x41e0000418587df0 */ /* 0x000fe20008000858 */
[----:B------:R-:W-:Y:S01]  /*3850*/  UIADD3 UR6, UR23, 0x900, URZ ;  /* 0x0000090017067890 */ /* 0x000fe2000fffe03f */
[----:B------:R-:W-:-:S03]  /*3860*/  UMOV UR7, 0x40000040 ;  /* 0x4000004000077882 */ /* 0x000fc60000000000 */
[----:B------:R-:W-:Y:S01]  /*3870*/  @!P1 FMUL R68, R68, 0.5 ;  /* 0x3f00000044449820 */ /* 0x000fe20000400000 */
[----:B-1----:R-:W-:Y:S01]  /*3880*/  @!P3 FMUL R72, R72, R72 ;  /* 0x000000484848b220 */ /* 0x002fe20000400000 */
[----:B------:R-:W-:Y:S01]  /*3890*/  FSETP.GEU.AND P3, PT, R77, -126, PT ;  /* 0xc2fc00004d00780b */ /* 0x000fe20003f6e000 */
[----:B------:R-:W-:Y:S01]  /*38a0*/  @!P4 FMUL R80, R80, 0.5 ;  /* 0x3f0000005050c820 */ /* 0x000fe20000400000 */
[----:B------:R-:W1:Y:S03]  /*38b0*/  MUFU.EX2 R86, R79 ;  /* 0x0000004f00567308 */ /* 0x000e660000000800 */
[----:B------:R-:W-:Y:S01]  /*38c0*/  @!P6 FMUL R69, R69, 0.5 ;  /* 0x3f0000004545e820 */ /* 0x000fe20000400000 */
[----:B--2---:R-:W-:Y:S01]  /*38d0*/  @!P2 FMUL R73, R73, R73 ;  /* 0x000000494949a220 */ /* 0x004fe20000400000 */
[----:B------:R-:W-:-:S03]  /*38e0*/  FSETP.GEU.AND P2, PT, R76, -126, PT ;  /* 0xc2fc00004c00780b */ /* 0x000fc60003f4e000 */
[----:B------:R-:W2:Y:S03]  /*38f0*/  MUFU.EX2 R68, R68 ;  /* 0x0000004400447308 */ /* 0x000ea60000000800 */
[----:B------:R-:W-:-:S05]  /*3900*/  @!P3 FMUL R77, R77, 0.5 ;  /* 0x3f0000004d4db820 */ /* 0x000fca0000400000 */
[----:B------:R-:W3:Y:S01]  /*3910*/  MUFU.EX2 R69, R69 ;  /* 0x0000004500457308 */ /* 0x000ee20000000800 */
[----:B-1----:R-:W-:Y:S01]  /*3920*/  @!P5 FMUL R86, R86, R86 ;  /* 0x000000565656d220 */ /* 0x002fe20000400000 */
[----:B------:R-:W-:Y:S01]  /*3930*/  FSETP.GEU.AND P5, PT, R66, -126, PT ;  /* 0xc2fc00004200780b */ /* 0x000fe20003fae000 */
[----:B------:R-:W-:Y:S02]  /*3940*/  @!P2 FMUL R76, R76, 0.5 ;  /* 0x3f0000004c4ca820 */ /* 0x000fe40000400000 */
[----:B------:R-:W-:-:S03]  /*3950*/  FADD R13, R13, R86 ;  /* 0x000000560d0d7221 */ /* 0x000fc60000000000 */
        /* <DEDUP_REMOVED lines=10> */
[----:B------:R-:W-:-:S03]  /*3a00*/  FSETP.GEU.AND P4, PT, R67, -126, PT ;  /* 0xc2fc00004300780b */ /* 0x000fc60003f8e000 */
[----:B------:R-:W-:Y:S02]  /*3a10*/  FADD R20, R20, R87 ;  /* 0x0000005714147221 */ /* 0x000fe40000000000 */
[----:B------:R-:W-:Y:S01]  /*3a20*/  @!P6 FMUL R84, R84, 0.5 ;  /* 0x3f0000005454e820 */ /* 0x000fe20000400000 */
[----:B------:R-:W1:Y:S01]  /*3a30*/  MUFU.EX2 R82, R85 ;  /* 0x0000005500527308 */ /* 0x000e620000000800 */
[----:B--2---:R-:W-:Y:S01]  /*3a40*/  @!P3 FMUL R152, R152, R152 ;  /* 0x000000989898b220 */ /* 0x004fe20000400000 */
[----:B------:R-:W-:-:S03]  /*3a50*/  FSETP.GEU.AND P3, PT, R60, -126, PT ;  /* 0xc2fc00003c00780b */ /* 0x000fc60003f6e000 */
[----:B------:R-:W-:Y:S02]  /*3a60*/  FADD R15, R15, R152 ;  /* 0x000000980f0f7221 */ /* 0x000fe40000000000 */
[----:B------:R-:W-:Y:S01]  /*3a70*/  @!P4 FMUL R67, R67, 0.5 ;  /* 0x3f0000004343c820 */ /* 0x000fe20000400000 */
[----:B------:R-:W2:Y:S01]  /*3a80*/  MUFU.EX2 R83, R84 ;  /* 0x0000005400537308 */ /* 0x000ea20000000800 */
[----:B---3--:R-:W-:Y:S01]  /*3a90*/  @!P2 FMUL R79, R79, R79 ;  /* 0x0000004f4f4fa220 */ /* 0x008fe20000400000 */
[----:B------:R-:W-:-:S03]  /*3aa0*/  FSETP.GEU.AND P2, PT, R61, -126, PT ;  /* 0xc2fc00003d00780b */ /* 0x000fc60003f4e000 */
[----:B------:R-:W-:Y:S02]  /*3ab0*/  FADD R22, R22, R79 ;  /* 0x0000004f16167221 */ /* 0x000fe40000000000 */
        /* <DEDUP_REMOVED lines=36> */
[----:B------:R-:W-:-:S05]  /*3d00*/  FSETP.GEU.AND P5, PT, R34, -126, PT ;  /* 0xc2fc00002200780b */ /* 0x000fca0003fae000 */
[----:B------:R-:W-:Y:S01]  /*3d10*/  @!P6 FMUL R74, R74, 0.5 ;  /* 0x3f0000004a4ae820 */ /* 0x000fe20000400000 */
[----:B------:R-:W2:Y:S01]  /*3d20*/  MUFU.EX2 R78, R75 ;  /* 0x0000004b004e7308 */ /* 0x000ea20000000800 */
[----:B---3--:R-:W-:Y:S01]  /*3d30*/  @!P4 FMUL R48, R48, R48 ;  /* 0x000000303030c220 */ /* 0x008fe20000400000 */
[----:B------:R-:W-:Y:S01]  /*3d40*/  FSETP.GEU.AND P4, PT, R35, -126, PT ;  /* 0xc2fc00002300780b */ /* 0x000fe20003f8e000 */
[----:B------:R-:W-:Y:S02]  /*3d50*/  WARPGROUP.DEPBAR.LE gsb0, 0x0 ;  /* 0x00008000000079c5 */ /* 0x000fe40000010000 */
[----:B------:R-:W-:-:S03]  /*3d60*/  F2FP.F16.F32.PACK_AB R25, R53, R52 ;  /* 0x000000343519723e */ /* 0x000fc600000000ff */
[----:B------:R-:W3:Y:S01]  /*3d70*/  MUFU.EX2 R81, R74 ;  /* 0x0000004a00517308 */ /* 0x000ee20000000800 */
[----:B------:R-:W-:Y:S01]  /*3d80*/  F2FP.F16.F32.PACK_AB R27, R55, R54 ;  /* 0x00000036371b723e */ /* 0x000fe200000000ff */
[----:B-1----:R-:W-:Y:S01]  /*3d90*/  @!P3 FMUL R47, R47, R47 ;  /* 0x0000002f2f2fb220 */ /* 0x002fe20000400000 */
[----:B------:R-:W-:Y:S01]  /*3da0*/  F2FP.F16.F32.PACK_AB R24, R57, R56 ;  /* 0x000000383918723e */ /* 0x000fe200000000ff */
[----:B------:R-:W-:Y:S01]  /*3db0*/  @!P5 FMUL R34, R34, 0.5 ;  /* 0x3f0000002222d820 */ /* 0x000fe20000400000 */
[----:B------:R-:W-:Y:S01]  /*3dc0*/  F2FP.F16.F32.PACK_AB R26, R59, R58 ;  /* 0x0000003a3b1a723e */ /* 0x000fe200000000ff */
[----:B------:R-:W-:Y:S01]  /*3dd0*/  FADD R56, R56, R47 ;  /* 0x0000002f38387221 */ /* 0x000fe20000000000 */
[----:B------:R-:W-:Y:S01]  /*3de0*/  FSETP.GEU.AND P3, PT, R31, -126, PT ;  /* 0xc2fc00001f00780b */ /* 0x000fe20003f6e000 */
[----:B------:R-:W-:Y:S01]  /*3df0*/  @!P4 FMUL R35, R35, 0.5 ;  /* 0x3f0000002323c820 */ /* 0x000fe20000400000 */
[----:B------:R-:W-:Y:S01]  /*3e00*/  WARPGROUP.ARRIVE ;  /* 0x00000000000079c5 */ /* 0x000fe20000000000 */
[----:B--2---:R-:W-:Y:S01]  /*3e10*/  @!P1 FMUL R78, R78, R78 ;  /* 0x0000004e4e4e9220 */ /* 0x004fe20000400000 */
[----:B------:R-:W-:Y:S01]  /*3e20*/  FSETP.GEU.AND P1, PT, R64, -126, PT ;  /* 0xc2fc00004000780b */ /* 0x000fe20003f2e000 */
[----:B------:R-:W-:Y:S01]  /*3e30*/  FADD R54, R54, R49 ;  /* 0x0000003136367221 */ /* 0x000fe20000000000 */
[----:B------:R-:W-:Y:S01]  /*3e40*/  FADD R55, R55, R48 ;  /* 0x0000003037377221 */ /* 0x000fe20000000000 */
[----:B------:R-:W-:Y:S01]  /*3e50*/  FADD R21, R21, R78 ;  /* 0x0000004e15157221 */ /* 0x000fe20000000000 */
[----:B------:R-:W-:Y:S01]  /*3e60*/  HGMMA.64x128x16.F32 R88, R24, gdesc[UR4].tnspB, R88, gsb0 ;  /* 0x41e0000418587df0 */ /* 0x000fe20008000858 */
[----:B------:R-:W-:Y:S01]  /*3e70*/  UIADD3 UR6, UR23, 0x980, URZ ;  /* 0x0000098017067890 */ /* 0x000fe2000fffe03f */
[----:B---3--:R-:W-:Y:S01]  /*3e80*/  @!P6 FMUL R81, R81, R81 ;  /* 0x000000515151e220 */ /* 0x008fe20000400000 */
[----:B------:R-:W-:Y:S01]  /*3e90*/  UMOV UR7, 0x40000040 ;  /* 0x4000004000077882 */ /* 0x000fe20000000000 */
[----:B------:R-:W-:Y:S01]  /*3ea0*/  FSETP.GEU.AND P6, PT, R65, -126, PT ;  /* 0xc2fc00004100780b */ /* 0x000fe20003fce000 */
[----:B------:R-:W-:Y:S01]  /*3eb0*/  @!P3 FMUL R31, R31, 0.5 ;  /* 0x3f0000001f1fb820 */ /* 0x000fe20000400000 */
[----:B------:R-:W-:Y:S01]  /*3ec0*/  FADD R28, R28, R81 ;  /* 0x000000511c1c7221 */ /* 0x000fe20000000000 */
[----:B------:R-:W-:Y:S01]  /*3ed0*/  FADD R15, R15, R56 ;  /* 0x000000380f0f7221 */ /* 0x000fe20000000000 */
[----:B------:R-:W-:Y:S01]  /*3ee0*/  FADD R13, R13, R54 ;  /* 0x000000360d0d7221 */ /* 0x000fe20000000000 */
[----:B------:R-:W-:Y:S01]  /*3ef0*/  @!P1 FMUL R64, R64, 0.5 ;  /* 0x3f00000040409820 */ /* 0x000fe20000400000 */
[----:B------:R-:W-:Y:S01]  /*3f00*/  FADD R20, R20, R55 ;  /* 0x0000003714147221 */ /* 0x000fe20000000000 */
[----:B------:R-:W1:Y:S06]  /*3f10*/  MUFU.EX2 R31, R31 ;  /* 0x0000001f001f7308 */ /* 0x000e6c0000000800 */
[----:B------:R-:W-:-:S02]  /*3f20*/  @!P6 FMUL R65, R65, 0.5 ;  /* 0x3f0000004141e820 */ /* 0x000fc40000400000 */
[----:B------:R-:W2:Y:S08]  /*3f30*/  MUFU.EX2 R75, R64 ;  /* 0x00000040004b7308 */ /* 0x000eb00000000800 */
[----:B------:R-:W3:Y:S01]  /*3f40*/  MUFU.EX2 R74, R65 ;  /* 0x00000041004a7308 */ /* 0x000ee20000000800 */
[----:B-1----:R-:W-:-:S07]  /*3f50*/  @!P3 FMUL R31, R31, R31 ;  /* 0x0000001f1f1fb220 */ /* 0x002fce0000400000 */
[----:B------:R-:W1:Y:S01]  /*3f60*/  MUFU.EX2 R64, R61 ;  /* 0x0000003d00407308 */ /* 0x000e620000000800 */
[----:B--2---:R-:W-:Y:S01]  /*3f70*/  @!P1 FMUL R75, R75, R75 ;  /* 0x0000004b4b4b9220 */ /* 0x004fe20000400000 */
[----:B------:R-:W-:-:S03]  /*3f80*/  FSETP.GEU.AND P1, PT, R62, -126, PT ;  /* 0xc2fc00003e00780b */ /* 0x000fc60003f2e000 */
[----:B------:R-:W-:Y:S01]  /*3f90*/  FADD R36, R36, R75 ;  /* 0x0000004b24247221 */ /* 0x000fe20000000000 */
[----:B---3--:R-:W-:Y:S01]  /*3fa0*/  @!P6 FMUL R74, R74, R74 ;  /* 0x0000004a4a4ae220 */ /* 0x008fe20000400000 */
[----:B------:R-:W-:-:S03]  /*3fb0*/  FSETP.GEU.AND P6, PT, R63, -126, PT ;  /* 0xc2fc00003f00780b */ /* 0x000fc60003fce000 */
[----:B------:R-:W-:-:S05]  /*3fc0*/  FADD R37, R37, R74 ;  /* 0x0000004a25257221 */ /* 0x000fca0000000000 */
[----:B------:R-:W-:Y:S01]  /*3fd0*/  @!P1 FMUL R62, R62, 0.5 ;  /* 0x3f0000003e3e9820 */ /* 0x000fe20000400000 */
[----:B-1----:R-:W-:Y:S01]  /*3fe0*/  @!P2 FMUL R64, R64, R64 ;  /* 0x000000404040a220 */ /* 0x002fe20000400000 */
[----:B------:R-:W-:Y:S02]  /*3ff0*/  FSETP.GEU.AND P2, PT, R46, -126, PT ;  /* 0xc2fc00002e00780b */ /* 0x000fe40003f4e000 */
[----:B------:R-:W1:Y:S01]  /*4000*/  MUFU.EX2 R65, R62 ;  /* 0x0000003e00417308 */ /* 0x000e620000000800 */
[----:B------:R-:W-:Y:S01]  /*4010*/  FADD R41, R41, R64 ;  /* 0x0000004029297221 */ /* 0x000fe20000000000 */
[----:B------:R-:W-:-:S06]  /*4020*/  @!P6 FMUL R63, R63, 0.5 ;  /* 0x3f0000003f3fe820 */ /* 0x000fcc0000400000 */
[----:B------:R-:W2:Y:S03]  /*4030*/  MUFU.EX2 R66, R63 ;  /* 0x0000003f00427308 */ /* 0x000ea60000000800 */
[----:B------:R-:W-:-:S05]  /*4040*/  @!P2 FMUL R46, R46, 0.5 ;  /* 0x3f0000002e2ea820 */ /* 0x000fca0000400000 */
[----:B------:R-:W3:Y:S01]  /*4050*/  MUFU.EX2 R60, R46 ;  /* 0x0000002e003c7308 */ /* 0x000ee20000000800 */
[----:B-1----:R-:W-:Y:S01]  /*4060*/  @!P1 FMUL R65, R65, R65 ;  /* 0x0000004141419220 */ /* 0x002fe20000400000 */
[----:B------:R-:W-:-:S03]  /*4070*/  FSETP.GEU.AND P1, PT, R51, -126, PT ;  /* 0xc2fc00003300780b */ /* 0x000fc60003f2e000 */
[----:B------:R-:W-:-:S03]  /*4080*/  FADD R42, R42, R65 ;  /* 0x000000412a2a7221 */ /* 0x000fc60000000000 */
[----:B------:R-:W1:Y:S01]  /*4090*/  MUFU.EX2 R63, R34 ;  /* 0x00000022003f7308 */ /* 0x000e620000000800 */
[----:B--2---:R-:W-:Y:S01]  /*40a0*/  @!P6 FMUL R66, R66, R66 ;  /* 0x000000424242e220 */ /* 0x004fe20000400000 */
[----:B------:R-:W-:-:S03]  /*40b0*/  FSETP.GEU.AND P6, PT, R50, -126, PT ;  /* 0xc2fc00003200780b */ /* 0x000fc60003fce000 */
[----:B------:R-:W-:Y:S02]  /*40c0*/  FADD R43, R43, R66 ;  /* 0x000000422b2b7221 */ /* 0x000fe40000000000 */
[----:B------:R-:W-:Y:S01]  /*40d0*/  @!P1 FMUL R51, R51, 0.5 ;  /* 0x3f00000033339820 */ /* 0x000fe20000400000 */
[----:B---3--:R-:W-:Y:S01]  /*40e0*/  @!P2 FMUL R60, R60, R60 ;  /* 0x0000003c3c3ca220 */ /* 0x008fe20000400000 */
[----:B------:R-:W-:-:S04]  /*40f0*/  FSETP.GEU.AND P2, PT, R30, -126, PT ;  /* 0xc2fc00001e00780b */ /* 0x000fc80003f4e000 */
[----:B------:R-:W2:Y:S01]  /*4100*/  MUFU.EX2 R51, R51 ;  /* 0x0000003300337308 */ /* 0x000ea20000000800 */
[----:B------:R-:W-:Y:S01]  /*4110*/  FADD R57, R57, R60 ;  /* 0x0000003c39397221 */ /* 0x000fe20000000000 */
[----:B------:R-:W-:Y:S01]  /*4120*/  @!P6 FMUL R50, R50, 0.5 ;  /* 0x3f0000003232e820 */ /* 0x000fe20000400000 */
[----:B-1----:R-:W-:Y:S02]  /*4130*/  @!P5 FMUL R63, R63, R63 ;  /* 0x0000003f3f3fd220 */ /* 0x002fe40000400000 */
[----:B------:R-:W-:-:S03]  /*4140*/  FADD R22, R22, R57 ;  /* 0x0000003916167221 */ /* 0x000fc60000000000 */
[----:B------:R-:W1:Y:S01]  /*4150*/  MUFU.EX2 R50, R50 ;  /* 0x0000003200327308 */ /* 0x000e620000000800 */
[----:B------:R-:W-:-:S07]  /*4160*/  @!P2 FMUL R30, R30, 0.5 ;  /* 0x3f0000001e1ea820 */ /* 0x000fce0000400000 */
[----:B------:R-:W3:Y:S01]  /*4170*/  MUFU.EX2 R34, R30 ;  /* 0x0000001e00227308 */ /* 0x000ee20000000800 */
[----:B--2---:R-:W-:Y:S01]  /*4180*/  @!P1 FMUL R51, R51, R51 ;  /* 0x0000003333339220 */ /* 0x004fe20000400000 */
[----:B------:R-:W-:-:S03]  /*4190*/  FSETP.GEU.AND P1, PT, R45, -126, PT ;  /* 0xc2fc00002d00780b */ /* 0x000fc60003f2e000 */
[----:B------:R-:W-:Y:S01]  /*41a0*/  FADD R52, R52, R51 ;  /* 0x0000003334347221 */ /* 0x000fe20000000000 */
[----:B-1----:R-:W-:Y:S01]  /*41b0*/  @!P6 FMUL R50, R50, R50 ;  /* 0x000000323232e220 */ /* 0x002fe20000400000 */
[----:B------:R-:W-:Y:S02]  /*41c0*/  FSETP.GEU.AND P6, PT, R44, -126, PT ;  /* 0xc2fc00002c00780b */ /* 0x000fe40003fce000 */
[----:B------:R-:W-:Y:S01]  /*41d0*/  FADD R52, R11, R52 ;  /* 0x000000340b347221 */ /* 0x000fe20000000000 */
[----:B------:R-:W-:Y:S02]  /*41e0*/  VIADD R11, R2, 0x24020 ;  /* 0x00024020020b7836 */ /* 0x000fe40000000000 */
[----:B------:R-:W-:-:S03]  /*41f0*/  FADD R53, R53, R50 ;  /* 0x0000003235357221 */ /* 0x000fc60000000000 */
[----:B------:R-:W-:Y:S01]  /*4200*/  @!P1 FMUL R45, R45, 0.5 ;  /* 0x3f0000002d2d9820 */ /* 0x000fe20000400000 */
[----:B---3--:R-:W-:Y:S01]  /*4210*/  @!P2 FMUL R34, R34, R34 ;  /* 0x000000222222a220 */ /* 0x008fe20000400000 */
[----:B------:R-:W-:Y:S02]  /*4220*/  FADD R14, R14, R53 ;  /* 0x000000350e0e7221 */ /* 0x000fe40000000000 */
[----:B------:R-:W1:Y:S01]  /*4230*/  MUFU.EX2 R61, R45 ;  /* 0x0000002d003d7308 */ /* 0x000e620000000800 */
[----:B------:R-:W-:-:S07]  /*4240*/  @!P6 FMUL R44, R44, 0.5 ;  /* 0x3f0000002c2ce820 */ /* 0x000fce0000400000 */
[----:B------:R-:W2:Y:S01]  /*4250*/  MUFU.EX2 R62, R44 ;  /* 0x0000002c003e7308 */ /* 0x000ea20000000800 */
[----:B------:R-:W-:Y:S02]  /*4260*/  WARPGROUP.DEPBAR.LE gsb0, 0x0 ;  /* 0x00008000000079c5 */ /* 0x000fe40000010000 */
[----:B------:R-:W-:Y:S01]  /*4270*/  F2FP.F16.F32.PACK_AB R25, R69, R68 ;  /* 0x000000444519723e */ /* 0x000fe200000000ff */
[----:B-1----:R-:W-:Y:S01]  /*4280*/  @!P1 FMUL R61, R61, R61 ;  /* 0x0000003d3d3d9220 */ /* 0x002fe20000400000 */
[----:B------:R-:W-:-:S03]  /*4290*/  F2FP.F16.F32.PACK_AB R27, R71, R70 ;  /* 0x00000046471b723e */ /* 0x000fc600000000ff */
[----:B------:R-:W1:Y:S01]  /*42a0*/  MUFU.EX2 R44, R35 ;  /* 0x00000023002c7308 */ /* 0x000e620000000800 */
[----:B------:R-:W-:Y:S01]  /*42b0*/  F2FP.F16.F32.PACK_AB R24, R73, R72 ;  /* 0x000000484918723e */ /* 0x000fe200000000ff */
[----:B------:R-:W-:Y:S01]  /*42c0*/  FADD R58, R58, R61 ;  /* 0x0000003d3a3a7221 */ /* 0x000fe20000000000 */
[----:B------:R-:W-:Y:S01]  /*42d0*/  F2FP.F16.F32.PACK_AB R26, R83, R82 ;  /* 0x00000052531a723e */ /* 0x000fe200000000ff */
[----:B--2---:R-:W-:Y:S01]  /*42e0*/  @!P6 FMUL R62, R62, R62 ;  /* 0x0000003e3e3ee220 */ /* 0x004fe20000400000 */
[----:B------:R-:W-:Y:S01]  /*42f0*/  FSETP.GEU.AND P1, PT, R32, -126, PT ;  /* 0xc2fc00002000780b */ /* 0x000fe20003f2e000 */
[----:B------:R-:W-:Y:S01]  /*4300*/  FADD R21, R21, R58 ;  /* 0x0000003a15157221 */ /* 0x000fe20000000000 */
[----:B------:R-:W-:Y:S01]  /*4310*/  WARPGROUP.ARRIVE ;  /* 0x00000000000079c5 */ /* 0x000fe20000000000 */
[----:B------:R-:W-:Y:S01]  /*4320*/  FSETP.GEU.AND P6, PT, R33, -126, PT ;  /* 0xc2fc00002100780b */ /* 0x000fe20003fce000 */
[----:B------:R-:W-:-:S04]  /*4330*/  FADD R59, R59, R62 ;  /* 0x0000003e3b3b7221 */ /* 0x000fc80000000000 */
[----:B------:R-:W-:Y:S01]  /*4340*/  HGMMA.64x128x16.F32 R88, R24, gdesc[UR4].tnspB, R88, gsb0 ;  /* 0x41e0000418587df0 */ /* 0x000fe20008000858 */
[----:B------:R-:W-:Y:S01]  /*4350*/  UIADD3 UR6, UR23, 0xa00, URZ ;  /* 0x00000a0017067890 */ /* 0x000fe2000fffe03f */
[----:B------:R-:W-:Y:S01]  /*4360*/  FADD R28, R28, R59 ;  /* 0x0000003b1c1c7221 */ /* 0x000fe20000000000 */
[----:B------:R-:W-:Y:S01]  /*4370*/  UMOV UR7, 0x40000040 ;  /* 0x4000004000077882 */ /* 0x000fe20000000000 */
[----:B-1----:R-:W-:Y:S01]  /*4380*/  @!P4 FMUL R44, R44, R44 ;  /* 0x0000002c2c2cc220 */ /* 0x002fe20000400000 */
[----:B------:R-:W-:-:S03]  /*4390*/  @!P1 FMUL R32, R32, 0.5 ;  /* 0x3f00000020209820 */ /* 0x000fc60000400000 */
[----:B------:R-:W-:Y:S01]  /*43a0*/  @!P6 FMUL R33, R33, 0.5 ;  /* 0x3f0000002121e820 */ /* 0x000fe20000400000 */
[----:B------:R-:W1:Y:S08]  /*43b0*/  MUFU.EX2 R45, R32 ;  /* 0x00000020002d7308 */ /* 0x000e700000000800 */
[----:B------:R-:W2:Y:S01]  /*43c0*/  MUFU.EX2 R46, R33 ;  /* 0x00000021002e7308 */ /* 0x000ea20000000800 */
[----:B-1----:R-:W-:Y:S01]  /*43d0*/  @!P1 FMUL R45, R45, R45 ;  /* 0x0000002d2d2d9220 */ /* 0x002fe20000400000 */
[----:B------:R-:W-:Y:S01]  /*43e0*/  FSETP.GEU.AND P1, PT, R29, -126, PT ;  /* 0xc2fc00001d00780b */ /* 0x000fe20003f2e000 */
[----:B--2---:R-:W-:Y:S01]  /*43f0*/  @!P6 FMUL R46, R46, R46 ;  /* 0x0000002e2e2ee220 */ /* 0x004fe20000400000 */
[----:B------:R-:W-:-:S11]  /*4400*/  FSETP.GEU.AND P6, PT, R23, -126, PT ;  /* 0xc2fc00001700780b */ /* 0x000fd60003fce000 */
[----:B------:R-:W-:-:S04]  /*4410*/  @!P1 FMUL R29, R29, 0.5 ;  /* 0x3f0000001d1d9820 */ /* 0x000fc80000400000 */
[----:B------:R-:W1:Y:S01]  /*4420*/  MUFU.EX2 R33, R29 ;  /* 0x0000001d00217308 */ /* 0x000e620000000800 */
[----:B------:R-:W-:-:S07]  /*4430*/  @!P6 FMUL R23, R23, 0.5 ;  /* 0x3f0000001717e820 */ /* 0x000fce0000400000 */
[----:B------:R2:W3:Y:S01]  /*4440*/  MUFU.EX2 R32, R23 ;  /* 0x0000001700207308 */ /* 0x0004e20000000800 */
[----:B-1----:R-:W-:Y:S01]  /*4450*/  @!P1 FMUL R33, R33, R33 ;  /* 0x0000002121219220 */ /* 0x002fe20000400000 */
[----:B--2---:R-:W-:Y:S01]  /*4460*/  FADD R23, R68, R45 ;  /* 0x0000002d44177221 */ /* 0x004fe20000000000 */
[----:B------:R-:W-:-:S03]  /*4470*/  ISETP.GE.AND P1, PT, R12, 0x101, PT ;  /* 0x000001010c00780c */ /* 0x000fc60003f26270 */
[----:B------:R-:W-:Y:S01]  /*4480*/  FADD R23, R36, R23 ;  /* 0x0000001724177221 */ /* 0x000fe20000000000 */
[----:B---3--:R-:W-:-:S03]  /*4490*/  @!P6 FMUL R32, R32, R32 ;  /* 0x000000202020e220 */ /* 0x008fc60000400000 */
[----:B------:R-:W-:Y:S01]  /*44a0*/  FADD R23, R52, R23 ;  /* 0x0000001734177221 */ /* 0x000fe20000000000 */
[----:B------:R-:W-:Y:S02]  /*44b0*/  WARPGROUP.DEPBAR.LE gsb0, 0x0 ;  /* 0x00008000000079c5 */ /* 0x000fe40000010000 */
[----:B------:R-:W-:Y:S02]  /*44c0*/  F2FP.F16.F32.PACK_AB R25, R85, R84 ;  /* 0x000000545519723e */ /* 0x000fe400000000ff */
[----:B------:R-:W-:Y:S02]  /*44d0*/  F2FP.F16.F32.PACK_AB R27, R87, R86 ;  /* 0x00000056571b723e */ /* 0x000fe400000000ff */
[----:B------:R-:W-:Y:S02]  /*44e0*/  F2FP.F16.F32.PACK_AB R24, R79, R152 ;  /* 0x000000984f18723e */ /* 0x000fe400000000ff */
[----:B------:R-:W-:-:S04]  /*44f0*/  F2FP.F16.F32.PACK_AB R26, R81, R78 ;  /* 0x0000004e511a723e */ /* 0x000fc800000000ff */
[----:B------:R-:W-:-:S06]  /*4500*/  WARPGROUP.ARRIVE ;  /* 0x00000000000079c5 */ /* 0x000fcc0000000000 */
[----:B------:R-:W-:Y:S01]  /*4510*/  HGMMA.64x128x16.F32 R88, R24, gdesc[UR4].tnspB, R88, gsb0 ;  /* 0x41e0000418587df0 */ /* 0x000fe20008000858 */
[----:B------:R-:W-:Y:S01]  /*4520*/  UIADD3 UR6, UR23, 0xa80, URZ ;  /* 0x00000a8017067890 */ /* 0x000fe2000fffe03f */
[----:B------:R-:W-:Y:S01]  /*4530*/  UMOV UR7, 0x40000040 ;  /* 0x4000004000077882 */ /* 0x000fe20000000000 */
        /* <DEDUP_REMOVED lines=19> */
[----:B------:R-:W-:Y:S01]  /*4670*/  F2FP.F16.F32.PACK_AB R25, R46, R45 ;  /* 0x0000002d2e19723e */ /* 0x000fe200000000ff */
[----:B------:R-:W-:Y:S01]  /*4680*/  FADD R46, R69, R46 ;  /* 0x0000002e452e7221 */ /* 0x000fe20000000000 */
[----:B------:R-:W-:Y:S01]  /*4690*/  F2FP.F16.F32.PACK_AB R27, R44, R63 ;  /* 0x0000003f2c1b723e */ /* 0x000fe200000000ff */
[----:B------:R-:W-:Y:S01]  /*46a0*/  FADD R63, R70, R63 ;  /* 0x0000003f463f7221 */ /* 0x000fe20000000000 */
[----:B------:R-:W-:Y:S01]  /*46b0*/  F2FP.F16.F32.PACK_AB R24, R34, R31 ;  /* 0x0000001f2218723e */ /* 0x000fe200000000ff */
[----:B------:R-:W-:Y:S01]  /*46c0*/  FADD R31, R72, R31 ;  /* 0x0000001f481f7221 */ /* 0x000fe20000000000 */
[----:B------:R-:W-:Y:S01]  /*46d0*/  F2FP.F16.F32.PACK_AB R26, R32, R33 ;  /* 0x00000021201a723e */ /* 0x000fe200000000ff */
[----:B------:R-:W-:Y:S01]  /*46e0*/  FADD R34, R73, R34 ;  /* 0x0000002249227221 */ /* 0x000fe20000000000 */
[----:B------:R-:W-:Y:S01]  /*46f0*/  FADD R33, R82, R33 ;  /* 0x0000002152217221 */ /* 0x000fe20000000000 */
[----:B------:R-:W-:Y:S01]  /*4700*/  FADD R32, R83, R32 ;  /* 0x0000002053207221 */ /* 0x000fe20000000000 */
[----:B------:R-:W-:Y:S01]  /*4710*/  WARPGROUP.ARRIVE ;  /* 0x00000000000079c5 */ /* 0x000fe20000000000 */
[----:B------:R-:W-:Y:S01]  /*4720*/  FADD R44, R71, R44 ;  /* 0x0000002c472c7221 */ /* 0x000fe20000000000 */
[----:B------:R-:W-:Y:S01]  /*4730*/  FADD R40, R40, R31 ;  /* 0x0000001f28287221 */ /* 0x000fe20000000000 */
[----:B------:R-:W-:Y:S01]  /*4740*/  FADD R41, R41, R34 ;  /* 0x0000002229297221 */ /* 0x000fe20000000000 */
[----:B------:R-:W-:Y:S01]  /*4750*/  FADD R42, R42, R33 ;  /* 0x000000212a2a7221 */ /* 0x000fe20000000000 */
[----:B------:R-:W-:Y:S01]  /*4760*/  FADD R43, R43, R32 ;  /* 0x000000202b2b7221 */ /* 0x000fe20000000000 */
[----:B------:R-:W-:Y:S01]  /*4770*/  HGMMA.64x128x16.F32 R88, R24, gdesc[UR4].tnspB, R88, gsb0 ;  /* 0x41e0000418587df0 */ /* 0x000fe20008000858 */
[----:B------:R-:W-:Y:S01]  /*4780*/  FADD R37, R37, R46 ;  /* 0x0000002e25257221 */ /* 0x000fe20000000000 */
        /* <DEDUP_REMOVED lines=12> */
[----:B------:R-:W-:-:S02]  /*4850*/  FADD R14, R14, R39 ;  /* 0x000000270e0e7221 */ /* 0x000fc40000000000 */
[----:B------:R-:W-:Y:S01]  /*4860*/  FADD R13, R15, R22 ;  /* 0x000000160f0d7221 */ /* 0x000fe20000000000 */
[----:B------:R-:W-:Y:S01]  /*4870*/  MOV R15, 0x2 ;  /* 0x00000002000f7802 */ /* 0x000fe20000000f00 */
[----:B------:R-:W-:Y:S01]  /*4880*/  FADD R12, R23, R14 ;  /* 0x0000000e170c7221 */ /* 0x000fe20000000000 */
[----:B------:R-:W-:Y:S02]  /*4890*/  WARPGROUP.DEPBAR.LE gsb0, 0x0 ;  /* 0x00008000000079c5 */ /* 0x000fe40000010000 */
[----:B------:R-:W-:-:S04]  /*48a0*/  PRMT R24, RZ, 0x654, R11 ;  /* 0x00000654ff187816 */ /* 0x000fc8000000000b */
[----:B------:R1:W-:Y:S01]  /*48b0*/  SYNCS.ARRIVE.TRANS64.RED.A1T0 RZ, [R24+URZ], RZ ;  /* 0x000000ff18ff79a7 */ /* 0x0003e2000810043f */
[----:B------:R-:W-:Y:S05]  /*48c0*/  @!P1 BRA `(.L_x_24) ;  /* 0x0000003000609947 */ /* 0x000fea0003800000 */
[----:B------:R-:W-:Y:S01]  /*48d0*/  IMAD.MOV.U32 R21, RZ, RZ, R19 ;  /* 0x000000ffff157224 */ /* 0x000fe200078e0013 */
[----:B------:R-:W-:Y:S01]  /*48e0*/  MOV R23, R18 ;  /* 0x0000001200177202 */ /* 0x000fe20000000f00 */
[----:B------:R-:W-:Y:S01]  /*48f0*/  IMAD.MOV.U32 R6, RZ, RZ, 0x1 ;  /* 0x00000001ff067424 */ /* 0x000fe200078e00ff */
[----:B------:R-:W-:Y:S01]  /*4900*/  MOV R15, 0x2 ;  /* 0x00000002000f7802 */ /* 0x000fe20000000f00 */
[----:B------:R-:W-:Y:S01]  /*4910*/  ULDC.64 UR60, c[0x0][0x198] ;  /* 0x00006600003c7ab9 */ /* 0x000fe20000000a00 */
[----:B------:R-:W-:Y:S01]  /*4920*/  MOV R3, RZ ;  /* 0x000000ff00037202 */ /* 0x000fe20000000f00 */
[----:B------:R-:W-:-:S06]  /*4930*/  ULDC UR22, c[0x0][0x604] ;  /* 0x0001810000167ab9 */ /* 0x000fcc0000000800 */
.L_x_36:
[----:B------:R-:W-:Y:S01]  /*4940*/  LEA R19, R15, R2, 0x3 ;  /* 0x000000020f137211 */ /* 0x000fe200078e18ff */
[----:B------:R-:W-:Y:S05]  /*4950*/  YIELD ;  /* 0x0000000000007946 */ /* 0x000fea0003800000 */
[----:B------:R-:W-:Y:S02]  /*4960*/  SHF.L.U32 R14, R3, 0x1f, RZ ;  /* 0x0000001f030e7819 */ /* 0x000fe400000006ff */
[C---:B------:R-:W-:Y:S01]  /*4970*/  ISETP.GT.AND P1, PT, R17.reuse, 0x2, PT ;  /* 0x000000021100780c */ /* 0x040fe20003f24270 */
[----:B------:R-:W-:Y:S01]  /*4980*/  VIADD R17, R17, 0xffffffff ;  /* 0xffffffff11117836 */ /* 0x000fe20000000000 */
[----:B------:R-:W2:Y:S02]  /*4990*/  SYNCS.PHASECHK.TRANS64.TRYWAIT P2, [R19+URZ+0x24000], R14 ;  /* 0x0240000e130075a7 */ /* 0x000ea4000804017f */
[----:B--2---:R-:W-:Y:S09]  /*49a0*/  @!P2 BRA `(.L_x_25) ;  /* 0x000000880060a947 */ /* 0x004ff20003800000 */
.L_x_84:
[----:B------:R-:W-:Y:S05]  /*49b0*/  WARPSYNC.ALL ;  /* 0x0000000000007948 */ /* 0x000fea0003800000 */
[----:B------:R-:W-:Y:S01]  /*49c0*/  R2UR UR58, R15 ;  /* 0x000000000f3a72ca */ /* 0x000fe200000e0000 */
[----:B-1----:R-:W-:Y:S01]  /*49d0*/  WARPGROUP.ARRIVE ;  /* 0x00000000000079c5 */ /* 0x002fe20000000000 */
[----:B------:R-:W-:Y:S01]  /*49e0*/  UMOV UR59, 0x40000040 ;  /* 0x40000040003b7882 */ /* 0x000fe20000000000 */
[----:B------:R-:W-:Y:S01]  /*49f0*/  UMOV UR55, 0x40000040 ;  /* 0x4000004000377882 */ /* 0x000fe20000000000 */
[----:B------:R-:W-:Y:S01]  /*4a00*/  UMOV UR51, 0x40000040 ;  /* 0x4000004000337882 */ /* 0x000fe20000000000 */
[----:B------:R-:W-:Y:S01]  /*4a10*/  UMOV UR47, 0x40000040 ;  /* 0x40000040002f7882 */ /* 0x000fe20000000000 */
[----:B------:R-:W-:Y:S01]  /*4a20*/  UMOV UR43, 0x40000040 ;  /* 0x40000040002b7882 */ /* 0x000fe20000000000 */
[----:B------:R-:W-:Y:S01]  /*4a30*/  UMOV UR31, 0x40000040 ;  /* 0x40000040001f7882 */ /* 0x000fe20000000000 */
[----:B------:R-:W-:Y:S01]  /*4a40*/  UMOV UR27, 0x40000040 ;  /* 0x40000040001b7882 */ /* 0x000fe20000000000 */
[----:B------:R-:W-:Y:S01]  /*4a50*/  UMOV UR7, 0x40000040 ;  /* 0x4000004000077882 */ /* 0x000fe20000000000 */
[----:B------:R-:W-:-:S03]  /*4a60*/  ISETP.NE.AND P2, PT, R9, RZ, PT ;  /* 0x000000ff0900720c */ /* 0x000fc60003f45270 */
[----:B------:R-:W-:-:S04]  /*4a70*/  ULEA UR58, UR58, UR38, 0xb ;  /* 0x000000263a3a7291 */ /* 0x000fc8000f8e583f */
[----:B------:R-:W-:Y:S02]  /*4a80*/  UIADD3 UR54, UR58, 0x2, URZ ;  /* 0x000000023a367890 */ /* 0x000fe4000fffe03f */
[----:B------:R-:W-:Y:S02]  /*4a90*/  UIADD3 UR50, UR58, 0x4, URZ ;  /* 0x000000043a327890 */ /* 0x000fe4000fffe03f */
[----:B------:R-:W-:Y:S02]  /*4aa0*/  UIADD3 UR46, UR58, 0x6, URZ ;  /* 0x000000063a2e7890 */ /* 0x000fe4000fffe03f */
[----:B------:R-:W-:Y:S01]  /*4ab0*/  HGMMA.64x128x16.F32 R24, gdesc[UR56], RZ, !UPT, gsb0 ;  /* 0x01e00000381879f0 */ /* 0x000fe2000c0008ff */
[----:B------:R-:W-:Y:S02]  /*4ac0*/  UIADD3 UR42, UR58, 0x400, URZ ;  /* 0x000004003a2a7890 */ /* 0x000fe4000fffe03f */
[----:B------:R-:W-:Y:S02]  /*4ad0*/  UIADD3 UR30, UR58, 0x402, URZ ;  /* 0x000004023a1e7890 */ /* 0x000fe4000fffe03f */
[----:B------:R-:W-:-:S02]  /*4ae0*/  UIADD3 UR26, UR58, 0x404, URZ ;  /* 0x000004043a1a7890 */ /* 0x000fc4000fffe03f */
[----:B------:R-:W-:Y:S01]  /*4af0*/  UIADD3 UR6, UR58, 0x406, URZ ;  /* 0x000004063a067890 */ /* 0x000fe2000fffe03f */
[----:B------:R-:W-:Y:S02]  /*4b00*/  WARPGROUP.DEPBAR.LE gsb0, 0x0 ;  /* 0x00008000000079c5 */ /* 0x000fe40000010000 */
[----:B------:R-:W-:-:S06]  /*4b10*/  WARPGROUP.ARRIVE ;  /* 0x00000000000079c5 */ /* 0x000fcc0000000000 */
[----:B------:R-:W-:Y:S03]  /*4b20*/  HGMMA.64x128x16.F32 R24, gdesc[UR52], R24, gsb0 ;  /* 0x01e00000341879f0 */ /* 0x000fe60008000818 */
[----:B------:R-:W-:Y:S02]  /*4b30*/  WARPGROUP.DEPBAR.LE gsb0, 0x0 ;  /* 0x00008000000079c5 */ /* 0x000fe40000010000 */
[----:B------:R-:W-:-:S07]  /*4b40*/  WARPGROUP.ARRIVE ;  /* 0x00000000000079c5 */ /* 0x000fce0000000000 */
        /* <DEDUP_REMOVED lines=17> */
[----:B------:R-:W-:Y:S05]  /*4c60*/  @P2 BRA `(.L_x_26) ;  /* 0x0000000000a02947 */ /* 0x000fea0003800000 */
[----:B------:R-:W-:-:S13]  /*4c70*/  ISETP.LT.OR P3, PT, R7, 0x1, !P0 ;  /* 0x000000010700780c */ /* 0x000fda0004761670 */
[----:B------:R-:W-:Y:S05]  /*4c80*/  @P3 BRA `(.L_x_27) ;  /* 0x0000000000943947 */ /* 0x000fea0003800000 */
[----:B--2---:R-:W-:Y:S02]  /*4c90*/  LEA R14, R5, R2, 0x3 ;  /* 0x00000002050e7211 */ /* 0x004fe400078e18ff */
[----:B------:R-:W-:Y:S02]  /*4ca0*/  SHF.L.U32 R19, R4, 0x1f, RZ ;  /* 0x0000001f04137819 */ /* 0x000fe400000006ff */
[----:B------:R-:W-:Y:S02]  /*4cb0*/  ISETP.NE.AND P4, PT, R0, RZ, PT ;  /* 0x000000ff0000720c */ /* 0x000fe40003f85270 */
[----:B------:R-:W1:Y:S02]  /*4cc0*/  SYNCS.PHASECHK.TRANS64.TRYWAIT P3, [R14+URZ+0x24020], R19 ;  /* 0x024020130e0075a7 */ /* 0x000e64000806017f */
[----:B-1----:R-:W-:Y:S09]  /*4cd0*/  @!P3 BRA `(.L_x_28) ;  /* 0x0000008400a8b947 */ /* 0x002ff20003800000 */
.L_x_85:
[----:B------:R-:W-:Y:S05]  /*4ce0*/  @P4 BRA `(.L_x_29) ;  /* 0x0000000000144947 */ /* 0x000fea0003800000 */
[----:B------:R-:W-:Y:S02]  /*4cf0*/  LOP3.LUT P3, RZ, R16, 0x1f, RZ, 0xc0, !PT ;  /* 0x0000001f10ff7812 */ /* 0x000fe4000786c0ff */
[----:B-1----:R-:W-:-:S04]  /*4d00*/  MOV R19, 0x8000 ;  /* 0x0000800000137802 */ /* 0x002fc80000000f00 */
[----:B------:R2:W-:Y:S07]  /*4d10*/  SYNCS.ARRIVE.TRANS64 RZ, [R14+URZ+0x24000], R19 ;  /* 0x024000130eff79a7 */ /* 0x0005ee000800003f */
[----:B------:R-:W-:Y:S05]  /*4d20*/  @!P3 BRA `(.L_x_29) ;  /* 0x000000000004b947 */ /* 0x000fea0003800000 */
[----:B------:R-:W-:Y:S01]  /*4d30*/  BPT.TRAP 0x1 ;  /* 0x000000040000795c */ /* 0x000fe20000300000 */
.L_x_29:
[C---:B------:R-:W-:Y:S01]  /*4d40*/  IMAD R18, R5.reuse, 0x8000, R2 ;  /* 0x0000800005127824 */ /* 0x040fe200078e0202 */
        /* <DEDUP_REMOVED lines=9> */
[----:B------:R-:W-:Y:S01]  /*4de0*/  UMOV UR10, 0x40 ;  /* 0x00000040000a7882 */ /* 0x000fe20000000000 */
[----:B------:R-:W-:Y:S01]  /*4df0*/  UMOV UR12, UR36 ;  /* 0x00000024000c7c82 */ /* 0x000fe20008000000 */
[----:B------:R-:W-:Y:S01]  /*4e00*/  UMOV UR13, UR37 ;  /* 0x00000025000d7c82 */ /* 0x000fe20008000000 */
[----:B------:R-:W-:Y:S01]  /*4e10*/  ISETP.NE.AND P3, PT, R5, 0x4, PT ;  /* 0x000000040500780c */ /* 0x000fe20003f65270 */
[----:B------:R-:W-:-:S02]  /*4e20*/  USHF.L.U32 UR35, UR35, 0x7, URZ ;  /* 0x0000000723237899 */ /* 0x000fc4000800063f */
        /* <DEDUP_REMOVED lines=10> */
[----:B-1----:R-:W-:Y:S01]  /*4ed0*/  NOP ;  /* 0x0000000000007918 */ /* 0x002fe20000000000 */
.L_x_27:
[----:B------:R-:W-:-:S07]  /*4ee0*/  IADD3 R7, R7, -0x1, RZ ;  /* 0xffffffff07077810 */ /* 0x000fce0007ffe0ff */
.L_x_26:
[----:B------:R-:W-:Y:S01]  /*4ef0*/  VIADD R15, R15, 0x1 ;  /* 0x000000010f0f7836 */ /* 0x000fe20000000000 */
[----:B------:R-:W-:Y:S05]  /*4f00*/  WARPSYNC.ALL ;  /* 0x0000000000007948 */ /* 0x000fea0003800000 */
[----:B------:R-:W-:-:S04]  /*4f10*/  ISETP.NE.AND P3, PT, R15, 0x4, PT ;  /* 0x000000040f00780c */ /* 0x000fc80003f65270 */
[----:B--2---:R-:W-:Y:S02]  /*4f20*/  SEL R14, RZ, 0x1, P3 ;  /* 0x00000001ff0e7807 */ /* 0x004fe40001800000 */
[----:B------:R-:W-:Y:S02]  /*4f30*/  SEL R15, R15, RZ, P3 ;  /* 0x000000ff0f0f7207 */ /* 0x000fe40001800000 */
[----:B------:R-:W-:Y:S02]  /*4f40*/  LOP3.LUT R3, R3, R14, RZ, 0x3c, !PT ;  /* 0x0000000e03037212 */ /* 0x000fe400078e3cff */
        /* <DEDUP_REMOVED lines=59> */
[----:B------:R-:W-:Y:S02]  /*5300*/  LEA R154, R6, R11, 0x3 ;  /* 0x0000000b069a7211 */ /* 0x000fe400078e18ff */
[----:B------:R-:W-:Y:S02]  /*5310*/  FMNMX R14, R84, R19, !PT ;  /* 0x00000013540e7209 */ /* 0x000fe40007800000 */
[----:B------:R-:W-:Y:S02]  /*5320*/  FMNMX R19, R83, R18, !PT ;  /* 0x0000001253137209 */ /* 0x000fe40007800000 */
[----:B------:R-:W-:-:S02]  /*5330*/  FMNMX R14, R85, R14, !PT ;  /* 0x0000000e550e7209 */ /* 0x000fc40007800000 */
[----:B------:R-:W-:Y:S02]  /*5340*/  FMNMX R18, R86, R19, !PT ;  /* 0x0000001356127209 */ /* 0x000fe40007800000 */
[----:B------:R-:W-:Y:S01]  /*5350*/  PRMT R154, RZ, 0x654, R154 ;  /* 0x00000654ff9a7816 */ /* 0x000fe2000000009a */
[----:B------:R-:W1:Y:S01]  /*5360*/  SHFL.BFLY PT, R19, R14, 0x1, 0x1f ;  /* 0x0c201f000e137f89 */ /* 0x000e6200000e0000 */
[----:B------:R-:W-:Y:S02]  /*5370*/  FMNMX R20, R87, R18, !PT ;  /* 0x0000001257147209 */ /* 0x000fe40007800000 */
[----:B------:R-:W-:Y:S01]  /*5380*/  LEA R155, R15, R2, 0x3 ;  /* 0x000000020f9b7211 */ /* 0x000fe200078e18ff */
[----:B------:R2:W-:Y:S02]  /*5390*/  SYNCS.ARRIVE.TRANS64.RED.A1T0 RZ, [R154+URZ], RZ ;  /* 0x000000ff9aff79a7 */ /* 0x0005e4000810043f */
[----:B------:R-:W3:Y:S01]  /*53a0*/  SHFL.BFLY PT, R153, R20, 0x1, 0x1f ;  /* 0x0c201f0014997f89 */ /* 0x000ee200000e0000 */
[----:B-1----:R-:W-:-:S05]  /*53b0*/  FMNMX R152, R14, R19, !PT ;  /* 0x000000130e987209 */ /* 0x002fca0007800000 */
[----:B------:R-:W1:Y:S01]  /*53c0*/  SHFL.BFLY PT, R19, R152, 0x2, 0x1f ;  /* 0x0c401f0098137f89 */ /* 0x000e6200000e0000 */
[----:B---3--:R-:W-:-:S05]  /*53d0*/  FMNMX R153, R20, R153, !PT ;  /* 0x0000009914997209 */ /* 0x008fca0007800000 */
[----:B------:R-:W3:Y:S01]  /*53e0*/  SHFL.BFLY PT, R18, R153, 0x2, 0x1f ;  /* 0x0c401f0099127f89 */ /* 0x000ee200000e0000 */
[----:B-1----:R-:W-:Y:S02]  /*53f0*/  FMNMX R19, R152, R19, !PT ;  /* 0x0000001398137209 */ /* 0x002fe40007800000 */
[----:B------:R-:W-:Y:S02]  /*5400*/  SHF.L.U32 R152, R3, 0x1f, RZ ;  /* 0x0000001f03987819 */ /* 0x000fe400000006ff */
[----:B------:R-:W-:Y:S02]  /*5410*/  FSETP.NEU.AND P3, PT, R19, -INF , PT ;  /* 0xff8000001300780b */ /* 0x000fe40003f6d000 */
[----:B---3--:R-:W-:Y:S01]  /*5420*/  FMNMX R18, R153, R18, !PT ;  /* 0x0000001299127209 */ /* 0x008fe20007800000 */
[----:B------:R-:W1:Y:S01]  /*5430*/  SYNCS.PHASECHK.TRANS64.TRYWAIT P5, [R155+URZ+0x24000], R152 ;  /* 0x024000989b0075a7 */ /* 0x000e6200080a017f */
[----:B------:R-:W-:Y:S02]  /*5440*/  FSEL R22, R19, RZ, P3 ;  /* 0x000000ff13167208 */ /* 0x000fe40001800000 */
[----:B------:R-:W-:-:S03]  /*5450*/  FSETP.NEU.AND P3, PT, R18, -INF , PT ;  /* 0xff8000001200780b */ /* 0x000fc60003f6d000 */
[----:B------:R-:W-:Y:S01]  /*5460*/  FADD R14, -R22, R21 ;  /* 0x00000015160e7221 */ /* 0x000fe20000000100 */
[----:B------:R-:W-:-:S03]  /*5470*/  FSEL R156, R18, RZ, P3 ;  /* 0x000000ff129c7208 */ /* 0x000fc60001800000 */
[----:B------:R-:W-:Y:S02]  /*5480*/  FMUL R20, R14, UR22 ;  /* 0x000000160e147c20 */ /* 0x000fe40008400000 */
[----:B------:R-:W-:-:S03]  /*5490*/  FADD R14, -R156, R23 ;  /* 0x000000179c0e7221 */ /* 0x000fc60000000100 */
[----:B------:R-:W-:Y:S01]  /*54a0*/  FSETP.GEU.AND P4, PT, R20, -126, PT ;  /* 0xc2fc00001400780b */ /* 0x000fe20003f8e000 */
[----:B------:R-:W-:Y:S01]  /*54b0*/  FMUL R21, R14, UR22 ;  /* 0x000000160e157c20 */ /* 0x000fe20008400000 */
[----:B------:R-:W-:-:S04]  /*54c0*/  FMUL R14, R156, UR22 ;  /* 0x000000169c0e7c20 */ /* 0x000fc80008400000 */
[----:B------:R-:W-:Y:S01]  /*54d0*/  FSETP.GEU.AND P3, PT, R21, -126, PT ;  /* 0xc2fc00001500780b */ /* 0x000fe20003f6e000 */
[--C-:B------:R-:W-:Y:S01]  /*54e0*/  FFMA R26, R26, UR22, -R14.reuse ;  /* 0x000000161a1a7c23 */ /* 0x100fe2000800080e */
[----:B------:R-:W-:-:S04]  /*54f0*/  FFMA R23, R27, UR22, -R14 ;  /* 0x000000161b177c23 */ /* 0x000fc8000800080e */
[----:B------:R-:W-:Y:S01]  /*5500*/  FSETP.GEU.AND P6, PT, R26, -126, PT ;  /* 0xc2fc00001a00780b */ /* 0x000fe20003fce000 */
[----:B------:R-:W-:-:S06]  /*5510*/  @!P4 FMUL R20, R20, 0.5 ;  /* 0x3f0000001414c820 */ /* 0x000fcc0000400000 */
[----:B------:R-:W-:Y:S01]  /*5520*/  @!P3 FMUL R21, R21, 0.5 ;  /* 0x3f0000001515b820 */ /* 0x000fe20000400000 */
[----:B------:R-:W3:Y:S08]  /*5530*/  MUFU.EX2 R20, R20 ;  /* 0x0000001400147308 */ /* 0x000ef00000000800 */
[----:B------:R-:W4:Y:S01]  /*5540*/  MUFU.EX2 R21, R21 ;  /* 0x0000001500157308 */ /* 0x000f220000000800 */
[----:B-12---:R-:W-:Y:S05]  /*5550*/  @!P5 BRA `(.L_x_30) ;  /* 0x0000007c009cd947 */ /* 0x006fea0003800000 */
.L_x_86:
[--C-:B------:R-:W-:Y:S01]  /*5560*/  FFMA R27, R30, UR22, -R14.reuse ;  /* 0x000000161e1b7c23 */ /* 0x100fe2000800080e */
[--C-:B-1----:R-:W-:Y:S01]  /*5570*/  FFMA R152, R31, UR22, -R14.reuse ;  /* 0x000000161f987c23 */ /* 0x102fe2000800080e */
[----:B------:R-:W-:Y:S01]  /*5580*/  FSETP.GEU.AND P5, PT, R23, -126, PT ;  /* 0xc2fc00001700780b */ /* 0x000fe20003fae000 */
[----:B---3--:R-:W-:Y:S01]  /*5590*/  @!P4 FMUL R20, R20, R20 ;  /* 0x000000141414c220 */ /* 0x008fe20000400000 */
[----:B----4-:R-:W-:Y:S01]  /*55a0*/  @!P3 FMUL R21, R21, R21 ;  /* 0x000000151515b220 */ /* 0x010fe20000400000 */
[----:B------:R-:W-:Y:S01]  /*55b0*/  FSETP.GEU.AND P4, PT, R27, -126, PT ;  /* 0xc2fc00001b00780b */ /* 0x000fe20003f8e000 */
[----:B------:R-:W-:Y:S01]  /*55c0*/  @!P6 FMUL R26, R26, 0.5 ;  /* 0x3f0000001a1ae820 */ /* 0x000fe20000400000 */
[----:B------:R-:W-:Y:S01]  /*55d0*/  FSETP.GEU.AND P3, PT, R152, -126, PT ;  /* 0xc2fc00009800780b */ /* 0x000fe20003f6e000 */
[----:B------:R-:W-:Y:S01]  /*55e0*/  FMUL R31, R22, UR22 ;  /* 0x00000016161f7c20 */ /* 0x000fe20008400000 */
[----:B------:R-:W-:Y:S01]  /*55f0*/  R2UR UR6, R15 ;  /* 0x000000000f0672ca */ /* 0x000fe200000e0000 */
[----:B------:R1:W2:Y:S01]  /*5600*/  MUFU.EX2 R30, R26 ;  /* 0x0000001a001e7308 */ /* 0x0002a20000000800 */
[-C--:B------:R-:W-:Y:S01]  /*5610*/  FMUL R88, R88, R20.reuse ;  /* 0x0000001458587220 */ /* 0x080fe20000400000 */
[--C-:B------:R-:W-:Y:S01]  /*5620*/  FFMA R24, R24, UR22, -R31.reuse ;  /* 0x0000001618187c23 */ /* 0x100fe2000800081f */
[--C-:B------:R-:W-:Y:S01]  /*5630*/  FFMA R25, R25, UR22, -R31.reuse ;  /* 0x0000001619197c23 */ /* 0x100fe2000800081f */
[-C--:B------:R-:W-:Y:S01]  /*5640*/  FMUL R89, R89, R20.reuse ;  /* 0x0000001459597220 */ /* 0x080fe20000400000 */
[----:B------:R-:W-:Y:S01]  /*5650*/  @!P5 FMUL R23, R23, 0.5 ;  /* 0x3f0000001717d820 */ /* 0x000fe20000400000 */
[-C--:B------:R-:W-:Y:S01]  /*5660*/  FMUL R92, R92, R20.reuse ;  /* 0x000000145c5c7220 */ /* 0x080fe20000400000 */
[-C--:B------:R-:W-:Y:S01]  /*5670*/  FMUL R93, R93, R20.reuse ;  /* 0x000000145d5d7220 */ /* 0x080fe20000400000 */
[----:B------:R-:W-:Y:S01]  /*5680*/  @!P4 FMUL R27, R27, 0.5 ;  /* 0x3f0000001b1bc820 */ /* 0x000fe20000400000 */
[--C-:B-1----:R-:W-:Y:S01]  /*5690*/  FFMA R26, R28, UR22, -R31.reuse ;  /* 0x000000161c1a7c23 */ /* 0x102fe2000800081f */
[----:B------:R-:W-:Y:S01]  /*56a0*/  @!P3 FMUL R152, R152, 0.5 ;  /* 0x3f0000009898b820 */ /* 0x000fe20000400000 */
[----:B------:R-:W1:Y:S01]  /*56b0*/  MUFU.EX2 R23, R23 ;  /* 0x0000001700177308 */ /* 0x000e620000000800 */
[-C--:B------:R-:W-:Y:S01]  /*56c0*/  FMUL R96, R96, R20.reuse ;  /* 0x0000001460607220 */ /* 0x080fe20000400000 */
[-C--:B------:R-:W-:Y:S01]  /*56d0*/  FMUL R97, R97, R20.reuse ;  /* 0x0000001461617220 */ /* 0x080fe20000400000 */
[-C--:B------:R-:W-:Y:S01]  /*56e0*/  FMUL R100, R100, R20.reuse ;  /* 0x0000001464647220 */ /* 0x080fe20000400000 */
[-C--:B------:R-:W-:Y:S01]  /*56f0*/  FMUL R101, R101, R20.reuse ;  /* 0x0000001465657220 */ /* 0x080fe20000400000 */
[----:B------:R-:W-:Y:S01]  /*5700*/  FMUL R104, R104, R20 ;  /* 0x0000001468687220 */ /* 0x000fe20000400000 */
[----:B--2---:R-:W-:Y:S01]  /*5710*/  @!P6 FMUL R30, R30, R30 ;  /* 0x0000001e1e1ee220 */ /* 0x004fe20000400000 */
[----:B------:R-:W-:Y:S01]  /*5720*/  FSETP.GEU.AND P6, PT, R24, -126, PT ;  /* 0xc2fc00001800780b */ /* 0x000fe20003fce000 */
[----:B------:R2:W3:Y:S01]  /*5730*/  MUFU.EX2 R22, R27 ;  /* 0x0000001b00167308 */ /* 0x0004e20000000800 */
[-C--:B------:R-:W-:Y:S01]  /*5740*/  FMUL R105, R105, R20.reuse ;  /* 0x0000001469697220 */ /* 0x080fe20000400000 */
[-C--:B------:R-:W-:Y:S01]  /*5750*/  FMUL R108, R108, R20.reuse ;  /* 0x000000146c6c7220 */ /* 0x080fe20000400000 */
[-C--:B------:R-:W-:Y:S01]  /*5760*/  FMUL R109, R109, R20.reuse ;  /* 0x000000146d6d7220 */ /* 0x080fe20000400000 */
[-C--:B------:R-:W-:Y:S01]  /*5770*/  FMUL R112, R112, R20.reuse ;  /* 0x0000001470707220 */ /* 0x080fe20000400000 */
[-C--:B------:R-:W-:Y:S01]  /*5780*/  FMUL R113, R113, R20.reuse ;  /* 0x0000001471717220 */ /* 0x080fe20000400000 */
[-C--:B------:R-:W-:Y:S01]  /*5790*/  FMUL R116, R116, R20.reuse ;  /* 0x0000001474747220 */ /* 0x080fe20000400000 */
[-C--:B------:R-:W-:Y:S01]  /*57a0*/  FMUL R117, R117, R20.reuse ;  /* 0x0000001475757220 */ /* 0x080fe20000400000 */
[----:B------:R-:W4:Y:S01]  /*57b0*/  MUFU.EX2 R153, R152 ;  /* 0x0000009800997308 */ /* 0x000f220000000800 */
[--C-:B--2---:R-:W-:Y:S01]  /*57c0*/  FFMA R27, R29, UR22, -R31.reuse ;  /* 0x000000161d1b7c23 */ /* 0x104fe2000800081f */
[----:B-1----:R-:W-:Y:S01]  /*57d0*/  @!P5 FMUL R23, R23, R23 ;  /* 0x000000171717d220 */ /* 0x002fe20000400000 */
[----:B------:R-:W-:Y:S01]  /*57e0*/  FSETP.GEU.AND P5, PT, R25, -126, PT ;  /* 0xc2fc00001900780b */ /* 0x000fe20003fae000 */
[----:B------:R-:W-:Y:S01]  /*57f0*/  @!P6 FMUL R24, R24, 0.5 ;  /* 0x3f0000001818e820 */ /* 0x000fe20000400000 */
[-C--:B------:R-:W-:Y:S01]  /*5800*/  FMUL R120, R120, R20.reuse ;  /* 0x0000001478787220 */ /* 0x080fe20000400000 */
[-C--:B------:R-:W-:Y:S01]  /*5810*/  FMUL R121, R121, R20.reuse ;  /* 0x0000001479797220 */ /* 0x080fe20000400000 */
[----:B------:R-:W-:Y:S01]  /*5820*/  FMUL R124, R124, R20 ;  /* 0x000000147c7c7220 */ /* 0x000fe20000400000 */
[----:B------:R-:W1:Y:S01]  /*5830*/  MUFU.EX2 R155, R24 ;  /* 0x00000018009b7308 */ /* 0x000e620000000800 */
[----:B---3--:R-:W-:Y:S01]  /*5840*/  @!P4 FMUL R22, R22, R22 ;  /* 0x000000161616c220 */ /* 0x008fe20000400000 */
[----:B------:R-:W-:Y:S01]  /*5850*/  FSETP.GEU.AND P4, PT, R26, -126, PT ;  /* 0xc2fc00001a00780b */ /* 0x000fe20003f8e000 */
[-C--:B------:R-:W-:Y:S01]  /*5860*/  FMUL R125, R125, R20.reuse ;  /* 0x000000147d7d7220 */ /* 0x080fe20000400000 */
[-C--:B------:R-:W-:Y:S01]  /*5870*/  FMUL R128, R128, R20.reuse ;  /* 0x0000001480807220 */ /* 0x080fe20000400000 */
[-C--:B------:R-:W-:Y:S01]  /*5880*/  FMUL R129, R129, R20.reuse ;  /* 0x0000001481817220 */ /* 0x080fe20000400000 */
[-C--:B------:R-:W-:Y:S01]  /*5890*/  FMUL R132, R132, R20.reuse ;  /* 0x0000001484847220 */ /* 0x080fe20000400000 */
[-C--:B------:R-:W-:Y:S01]  /*58a0*/  FMUL R133, R133, R20.reuse ;  /* 0x0000001485857220 */ /* 0x080fe20000400000 */
[----:B------:R-:W-:Y:S01]  /*58b0*/  @!P5 FMUL R25, R25, 0.5 ;  /* 0x3f0000001919d820 */ /* 0x000fe20000400000 */
[----:B----4-:R-:W-:Y:S01]  /*58c0*/  @!P3 FMUL R153, R153, R153 ;  /* 0x000000999999b220 */ /* 0x010fe20000400000 */
[----:B------:R-:W-:Y:S01]  /*58d0*/  FSETP.GEU.AND P3, PT, R27, -126, PT ;  /* 0xc2fc00001b00780b */ /* 0x000fe20003f6e000 */
[-C--:B------:R-:W-:Y:S01]  /*58e0*/  FMUL R136, R136, R20.reuse ;  /* 0x0000001488887220 */ /* 0x080fe20000400000 */
[----:B------:R-:W2:Y:S01]  /*58f0*/  MUFU.EX2 R152, R25 ;  /* 0x0000001900987308 */ /* 0x000ea20000000800 */
[-C--:B------:R-:W-:Y:S01]  /*5900*/  FMUL R137, R137, R20.reuse ;  /* 0x0000001489897220 */ /* 0x080fe20000400000 */
[-C--:B------:R-:W-:Y:S01]  /*5910*/  FMUL R140, R140, R20.reuse ;  /* 0x000000148c8c7220 */ /* 0x080fe20000400000 */
[----:B------:R-:W-:Y:S01]  /*5920*/  @!P4 FMUL R26, R26, 0.5 ;  /* 0x3f0000001a1ac820 */ /* 0x000fe20000400000 */
[-C--:B------:R-:W-:Y:S01]  /*5930*/  FMUL R141, R141, R20.reuse ;  /* 0x000000148d8d7220 */ /* 0x080fe20000400000 */
[----:B-1----:R-:W-:Y:S01]  /*5940*/  @!P6 FMUL R155, R155, R155 ;  /* 0x0000009b9b9be220 */ /* 0x002fe20000400000 */
[-C--:B------:R-:W-:Y:S01]  /*5950*/  FMUL R144, R144, R20.reuse ;  /* 0x0000001490907220 */ /* 0x080fe20000400000 */
[-C--:B------:R-:W-:Y:S01]  /*5960*/  FMUL R145, R145, R20.reuse ;  /* 0x0000001491917220 */ /* 0x080fe20000400000 */
[----:B------:R-:W1:Y:S01]  /*5970*/  MUFU.EX2 R29, R26 ;  /* 0x0000001a001d7308 */ /* 0x000e620000000800 */
[-C--:B------:R-:W-:Y:S01]  /*5980*/  FMUL R148, R148, R20.reuse ;  /* 0x0000001494947220 */ /* 0x080fe20000400000 */
[----:B------:R-:W-:Y:S01]  /*5990*/  FMUL R149, R149, R20 ;  /* 0x0000001495957220 */ /* 0x000fe20000400000 */
[----:B------:R-:W-:Y:S01]  /*59a0*/  @!P3 FMUL R27, R27, 0.5 ;  /* 0x3f0000001b1bb820 */ /* 0x000fe20000400000 */
[-C--:B------:R-:W-:Y:S01]  /*59b0*/  FMUL R90, R90, R21.reuse ;  /* 0x000000155a5a7220 */ /* 0x080fe20000400000 */
[-C--:B------:R-:W-:Y:S01]  /*59c0*/  FMUL R91, R91, R21.reuse ;  /* 0x000000155b5b7220 */ /* 0x080fe20000400000 */
[-C--:B------:R-:W-:Y:S01]  /*59d0*/  FMUL R94, R94, R21.reuse ;  /* 0x000000155e5e7220 */ /* 0x080fe20000400000 */
[-C--:B------:R-:W-:Y:S01]  /*59e0*/  FMUL R95, R95, R21.reuse ;  /* 0x000000155f5f7220 */ /* 0x080fe20000400000 */
[----:B------:R-:W3:Y:S01]  /*59f0*/  MUFU.EX2 R28, R27 ;  /* 0x0000001b001c7308 */ /* 0x000ee20000000800 */
[----:B--2---:R-:W-:Y:S01]  /*5a00*/  @!P5 FMUL R152, R152, R152 ;  /* 0x000000989898d220 */ /* 0x004fe20000400000 */
[-C--:B------:R-:W-:Y:S01]  /*5a10*/  FMUL R98, R98, R21.reuse ;  /* 0x0000001562627220 */ /* 0x080fe20000400000 */
[-C--:B------:R-:W-:Y:S01]  /*5a20*/  FMUL R99, R99, R21.reuse ;  /* 0x0000001563637220 */ /* 0x080fe20000400000 */
[-C--:B------:R-:W-:Y:S01]  /*5a30*/  FMUL R102, R102, R21.reuse ;  /* 0x0000001566667220 */ /* 0x080fe20000400000 */
[-C--:B------:R-:W-:Y:S01]  /*5a40*/  FMUL R103, R103, R21.reuse ;  /* 0x0000001567677220 */ /* 0x080fe20000400000 */
[-C--:B------:R-:W-:Y:S01]  /*5a50*/  FMUL R106, R106, R21.reuse ;  /* 0x000000156a6a7220 */ /* 0x080fe20000400000 */
[-C--:B------:R-:W-:Y:S01]  /*5a60*/  FMUL R107, R107, R21.reuse ;  /* 0x000000156b6b7220 */ /* 0x080fe20000400000 */
[----:B------:R-:W-:Y:S01]  /*5a70*/  FMUL R110, R110, R21 ;  /* 0x000000156e6e7220 */ /* 0x000fe20000400000 */
[----:B-1----:R-:W-:Y:S01]  /*5a80*/  @!P4 FMUL R29, R29, R29 ;  /* 0x0000001d1d1dc220 */ /* 0x002fe20000400000 */
[-C--:B------:R-:W-:Y:S01]  /*5a90*/  FMUL R111, R111, R21.reuse ;  /* 0x000000156f6f7220 */ /* 0x080fe20000400000 */
[-C--:B------:R-:W-:Y:S01]  /*5aa0*/  FMUL R114, R114, R21.reuse ;  /* 0x0000001572727220 */ /* 0x080fe20000400000 */
[-C--:B------:R-:W-:Y:S01]  /*5ab0*/  FMUL R115, R115, R21.reuse ;  /* 0x0000001573737220 */ /* 0x080fe20000400000 */
[-C--:B------:R-:W-:Y:S01]  /*5ac0*/  FMUL R118, R118, R21.reuse ;  /* 0x0000001576767220 */ /* 0x080fe20000400000 */
[-C--:B------:R-:W-:Y:S01]  /*5ad0*/  FMUL R119, R119, R21.reuse ;  /* 0x0000001577777220 */ /* 0x080fe20000400000 */
[-C--:B------:R-:W-:Y:S01]  /*5ae0*/  FMUL R122, R122, R21.reuse ;  /* 0x000000157a7a7220 */ /* 0x080fe20000400000 */
[-C--:B------:R-:W-:Y:S01]  /*5af0*/  FMUL R123, R123, R21.reuse ;  /* 0x000000157b7b7220 */ /* 0x080fe20000400000 */
[----:B---3--:R-:W-:Y:S01]  /*5b00*/  @!P3 FMUL R28, R28, R28 ;  /* 0x0000001c1c1cb220 */ /* 0x008fe20000400000 */
[-C--:B------:R-:W-:Y:S01]  /*5b10*/  FMUL R126, R126, R21.reuse ;  /* 0x000000157e7e7220 */ /* 0x080fe20000400000 */
        /* <DEDUP_REMOVED lines=12> */
[----:B------:R-:W-:Y:S01]  /*5be0*/  FMUL R151, R151, R21 ;  /* 0x0000001597977220 */ /* 0x000fe20000400000 */
[----:B------:R-:W-:Y:S01]  /*5bf0*/  F2FP.F16.F32.PACK_AB R25, R23, R30 ;  /* 0x0000001e1719723e */ /* 0x000fe200000000ff */
[----:B------:R-:W-:Y:S01]  /*5c00*/  ULEA UR6, UR6, UR23, 0xb ;  /* 0x0000001706067291 */ /* 0x000fe2000f8e583f */
[----:B------:R-:W-:Y:S01]  /*5c10*/  F2FP.F16.F32.PACK_AB R27, R153, R22 ;  /* 0x00000016991b723e */ /* 0x000fe200000000ff */
[----:B------:R-:W-:Y:S01]  /*5c20*/  UMOV UR7, 0x40000040 ;  /* 0x4000004000077882 */ /* 0x000fe20000000000 */
[----:B------:R-:W-:Y:S01]  /*5c30*/  F2FP.F16.F32.PACK_AB R24, R152, R155 ;  /* 0x0000009b9818723e */ /* 0x000fe200000000ff */
[--C-:B------:R-:W-:Y:S01]  /*5c40*/  FFMA R154, R34, UR22, -R14.reuse ;  /* 0x00000016229a7c23 */ /* 0x100fe2000800080e */
[----:B------:R-:W-:Y:S01]  /*5c50*/  F2FP.F16.F32.PACK_AB R26, R28, R29 ;  /* 0x0000001d1c1a723e */ /* 0x000fe200000000ff */
[--C-:B------:R-:W-:Y:S01]  /*5c60*/  FFMA R34, R38, UR22, -R14.reuse ;  /* 0x0000001626227c23 */ /* 0x100fe2000800080e */
[--C-:B------:R-:W-:Y:S01]  /*5c70*/  FFMA R156, R39, UR22, -R14.reuse ;  /* 0x00000016279c7c23 */ /* 0x100fe2000800080e */
[----:B------:R-:W-:Y:S01]  /*5c80*/  UIADD3 UR8, UR6, 0x80, URZ ;  /* 0x0000008006087890 */ /* 0x000fe2000fffe03f */
[----:B------:R-:W-:Y:S01]  /*5c90*/  WARPGROUP.ARRIVE ;  /* 0x00000000000079c5 */ /* 0x000fe20000000000 */
[----:B------:R-:W-:Y:S01]  /*5ca0*/  FSETP.GEU.AND P3, PT, R154, -126, PT ;  /* 0xc2fc00009a00780b */ /* 0x000fe20003f6e000 */
[----:B------:R-:W-:Y:S01]  /*5cb0*/  UMOV UR11, 0x40000040 ;  /* 0x40000040000b7882 */ /* 0x000fe20000000000 */
[----:B------:R-:W-:Y:S01]  /*5cc0*/  FSETP.GEU.AND P6, PT, R34, -126, PT ;  /* 0xc2fc00002200780b */ /* 0x000fe20003fce000 */
[--C-:B------:R-:W-:Y:S01]  /*5cd0*/  FFMA R157, R47, UR22, -R14.reuse ;  /* 0x000000162f9d7c23 */ /* 0x100fe2000800080e */
[----:B------:R-:W-:Y:S01]  /*5ce0*/  FSETP.GEU.AND P5, PT, R156, -126, PT ;  /* 0xc2fc00009c00780b */ /* 0x000fe20003fae000 */
[----:B------:R-:W-:Y:S01]  /*5cf0*/  HGMMA.64x128x16.F32 R88, R24, gdesc[UR4].tnspB, R88, gsb0 ;  /* 0x41e0000418587df0 */ /* 0x000fe20008000858 */
[----:B------:R-:W-:Y:S01]  /*5d00*/  UMOV UR10, UR8 ;  /* 0x00000008000a7c82 */ /* 0x000fe20008000000 */
[----:B------:R-:W-:Y:S01]  /*5d10*/  UIADD3 UR8, UR6, 0x100, URZ ;  /* 0x0000010006087890 */ /* 0x000fe2000fffe03f */
[--C-:B------:R-:W-:Y:S01]  /*5d20*/  FFMA R70, R70, UR22, -R14.reuse ;  /* 0x0000001646467c23 */ /* 0x100fe2000800080e */
[--C-:B------:R-:W-:Y:S01]  /*5d30*/  FFMA R64, R64, UR22, -R31.reuse ;  /* 0x0000001640407c23 */ /* 0x100fe2000800081f */
[----:B------:R-:W-:Y:S01]  /*5d40*/  FFMA R86, R86, UR22, -R14 ;  /* 0x0000001656567c23 */ /* 0x000fe2000800080e */
[----:B------:R-:W-:Y:S01]  /*5d50*/  FFMA R30, R21, R12, R30 ;  /* 0x0000000c151e7223 */ /* 0x000fe2000000001e */
[--C-:B------:R-:W-:Y:S01]  /*5d60*/  FFMA R21, R84, UR22, -R31.reuse ;  /* 0x0000001654157c23 */ /* 0x100fe2000800081f */
[----:B------:R-:W-:Y:S01]  /*5d70*/  @!P3 FMUL R154, R154, 0.5 ;  /* 0x3f0000009a9ab820 */ /* 0x000fe20000400000 */
[--C-:B------:R-:W-:Y:S01]  /*5d80*/  FFMA R80, R80, UR22, -R31.reuse ;  /* 0x0000001650507c23 */ /* 0x100fe2000800081f */
[----:B------:R-:W-:Y:S01]  /*5d90*/  @!P6 FMUL R34, R34, 0.5 ;  /* 0x3f0000002222e820 */ /* 0x000fe20000400000 */
[--C-:B------:R-:W-:Y:S01]  /*5da0*/  FFMA R81, R81, UR22, -R31.reuse ;  /* 0x0000001651517c23 */ /* 0x100fe2000800081f */
[----:B------:R-:W-:Y:S01]  /*5db0*/  @!P5 FMUL R156, R156, 0.5 ;  /* 0x3f0000009c9cd820 */ /* 0x000fe20000400000 */
[----:B------:R1:W2:Y:S01]  /*5dc0*/  MUFU.EX2 R38, R154 ;  /* 0x0000009a00267308 */ /* 0x0002a20000000800 */
[----:B------:R-:W-:Y:S01]  /*5dd0*/  FFMA R85, R85, UR22, -R31 ;  /* 0x0000001655557c23 */ /* 0x000fe2000800081f */
[----:B------:R-:W-:Y:S01]  /*5de0*/  FFMA R13, R20, R13, R155 ;  /* 0x0000000d140d7223 */ /* 0x000fe2000000009b */
[----:B------:R-:W-:Y:S01]  /*5df0*/  FADD R23, R30, R23 ;  /* 0x000000171e177221 */ /* 0x000fe20000000000 */
[----:B------:R-:W-:Y:S01]  /*5e00*/  UMOV UR7, 0x40000040 ;  /* 0x4000004000077882 */ /* 0x000fe20000000000 */
[----:B------:R-:W-:-:S02]  /*5e10*/  VIADD R6, R6, 0x1 ;  /* 0x0000000106067836 */ /* 0x000fc40000000000 */
[----:B------:R-:W-:Y:S01]  /*5e20*/  FADD R152, R13, R152 ;  /* 0x000000980d987221 */ /* 0x000fe20000000000 */
[----:B------:R-:W-:Y:S01]  /*5e30*/  FADD R22, R23, R22 ;  /* 0x0000001617167221 */ /* 0x000fe20000000000 */
[----:B------:R-:W3:Y:S01]  /*5e40*/  MUFU.EX2 R34, R34 ;  /* 0x0000002200227308 */ /* 0x000ee20000000800 */
[----:B-1----:R-:W-:Y:S01]  /*5e50*/  FFMA R154, R37, UR22, -R31 ;  /* 0x00000016259a7c23 */ /* 0x002fe2000800081f */
[----:B------:R-:W-:Y:S01]  /*5e60*/  FADD R29, R152, R29 ;  /* 0x0000001d981d7221 */ /* 0x000fe20000000000 */
[----:B------:R-:W-:Y:S01]  /*5e70*/  FADD R153, R22, R153 ;  /* 0x0000009916997221 */ /* 0x000fe20000000000 */
[----:B------:R-:W-:Y:S02]  /*5e80*/  IADD3 R15, R15, 0x1, RZ ;  /* 0x000000010f0f7810 */ /* 0x000fe40007ffe0ff */
[----:B------:R-:W-:Y:S02]  /*5e90*/  FADD R28, R29, R28 ;  /* 0x0000001c1d1c7221 */ /* 0x000fe40000000000 */
[----:B------:R1:W4:Y:S01]  /*5ea0*/  MUFU.EX2 R39, R156 ;  /* 0x0000009c00277308 */ /* 0x0003220000000800 */
[----:B--2---:R-:W-:Y:S01]  /*5eb0*/  @!P3 FMUL R38, R38, R38 ;  /* 0x000000262626b220 */ /* 0x004fe20000400000 */
[----:B---3--:R-:W-:Y:S01]  /*5ec0*/  @!P6 FMUL R34, R34, R34 ;  /* 0x000000222222e220 */ /* 0x008fe20000400000 */
[--C-:B-1----:R-:W-:Y:S01]  /*5ed0*/  FFMA R156, R42, UR22, -R14.reuse ;  /* 0x000000162a9c7c23 */ /* 0x102fe2000800080e */
[----:B------:R-:W-:Y:S01]  /*5ee0*/  FFMA R42, R46, UR22, -R14 ;  /* 0x000000162e2a7c23 */ /* 0x000fe2000800080e */
[----:B----4-:R-:W-:Y:S01]  /*5ef0*/  @!P5 FMUL R39, R39, R39 ;  /* 0x000000272727d220 */ /* 0x010fe20000400000 */
[----:B------:R-:W-:-:S13]  /*5f00*/  FSETP.GEU.AND P5, PT, R154, -126, PT ;  /* 0xc2fc00009a00780b */ /* 0x000fda0003fae000 */
[----:B------:R-:W-:Y:S01]  /*5f10*/  @!P5 FMUL R154, R154, 0.5 ;  /* 0x3f0000009a9ad820 */ /* 0x000fe20000400000 */
[----:B------:R-:W-:Y:S02]  /*5f20*/  WARPGROUP.DEPBAR.LE gsb0, 0x0 ;  /* 0x00008000000079c5 */ /* 0x000fe40000010000 */
[----:B------:R-:W-:Y:S01]  /*5f30*/  FFMA R27, R35, UR22, -R14 ;  /* 0x00000016231b7c23 */ /* 0x000fe2000800080e */
[--C-:B------:R-:W-:Y:S01]  /*5f40*/  FFMA R24, R32, UR22, -R31.reuse ;  /* 0x0000001620187c23 */ /* 0x100fe2000800081f */
[--C-:B------:R-:W-:Y:S01]  /*5f50*/  FFMA R25, R33, UR22, -R31.reuse ;  /* 0x0000001621197c23 */ /* 0x100fe2000800081f */
[----:B------:R-:W-:Y:S01]  /*5f60*/  FFMA R26, R36, UR22, -R31 ;  /* 0x00000016241a7c23 */ /* 0x000fe2000800081f */
[----:B------:R1:W2:Y:S01]  /*5f70*/  MUFU.EX2 R32, R154 ;  /* 0x0000009a00207308 */ /* 0x0002a20000000800 */
[----:B------:R-:W-:Y:S02]  /*5f80*/  FSETP.GEU.AND P4, PT, R27, -126, PT ;  /* 0xc2fc00001b00780b */ /* 0x000fe40003f8e000 */
[----:B------:R-:W-:-:S02]  /*5f90*/  FSETP.GEU.AND P3, PT, R24, -126, PT ;  /* 0xc2fc00001800780b */ /* 0x000fc40003f6e000 */
[----:B------:R-:W-:Y:S01]  /*5fa0*/  FSETP.GEU.AND P6, PT, R26, -126, PT ;  /* 0xc2fc00001a00780b */ /* 0x000fe20003fce000 */
[----:B-1----:R-:W-:-:S08]  /*5fb0*/  FFMA R154, R45, UR22, -R31 ;  /* 0x000000162d9a7c23 */ /* 0x002fd0000800081f */
[----:B------:R-:W-:Y:S02]  /*5fc0*/  @!P4 FMUL R27, R27, 0.5 ;  /* 0x3f0000001b1bc820 */ /* 0x000fe40000400000 */
[----:B------:R-:W-:Y:S01]  /*5fd0*/  @!P3 FMUL R24, R24, 0.5 ;  /* 0x3f0000001818b820 */ /* 0x000fe20000400000 */
[----:B--2---:R-:W-:Y:S01]  /*5fe0*/  @!P5 FMUL R32, R32, R32 ;  /* 0x000000202020d220 */ /* 0x004fe20000400000 */
[----:B------:R1:W2:Y:S01]  /*5ff0*/  MUFU.EX2 R35, R27 ;  /* 0x0000001b00237308 */ /* 0x0002a20000000800 */
[----:B------:R-:W-:Y:S01]  /*6000*/  @!P6 FMUL R26, R26, 0.5 ;  /* 0x3f0000001a1ae820 */ /* 0x000fe20000400000 */
[----:B------:R-:W-:-:S06]  /*6010*/  FSETP.GEU.AND P5, PT, R157, -126, PT ;  /* 0xc2fc00009d00780b */ /* 0x000fcc0003fae000 */
[----:B------:R-:W3:Y:S01]  /*6020*/  MUFU.EX2 R37, R24 ;  /* 0x0000001800257308 */ /* 0x000ee20000000800 */
[----:B-1----:R-:W-:-:S06]  /*6030*/  F2FP.F16.F32.PACK_AB R27, R39, R34 ;  /* 0x00000022271b723e */ /* 0x002fcc00000000ff */
[----:B------:R-:W-:Y:S01]  /*6040*/  @!P5 FMUL R157, R157, 0.5 ;  /* 0x3f0000009d9dd820 */ /* 0x000fe20000400000 */
[----:B------:R-:W1:Y:S01]  /*6050*/  MUFU.EX2 R33, R26 ;  /* 0x0000001a00217308 */ /* 0x000e620000000800 */
[----:B--2---:R-:W-:Y:S01]  /*6060*/  @!P4 FMUL R35, R35, R35 ;  /* 0x000000232323c220 */ /* 0x004fe20000400000 */
[----:B------:R-:W-:Y:S01]  /*6070*/  FSETP.GEU.AND P4, PT, R25, -126, PT ;  /* 0xc2fc00001900780b */ /* 0x000fe20003f8e000 */
[----:B---3--:R-:W-:Y:S01]  /*6080*/  @!P3 FMUL R37, R37, R37 ;  /* 0x000000252525b220 */ /* 0x008fe20000400000 */
[----:B------:R-:W-:-:S11]  /*6090*/  FSETP.GEU.AND P3, PT, R156, -126, PT ;  /* 0xc2fc00009c00780b */ /* 0x000fd60003f6e000 */
[----:B------:R-:W-:Y:S01]  /*60a0*/  @!P4 FMUL R25, R25, 0.5 ;  /* 0x3f0000001919c820 */ /* 0x000fe20000400000 */
[----:B-1----:R-:W-:Y:S01]  /*60b0*/  @!P6 FMUL R33, R33, R33 ;  /* 0x000000212121e220 */ /* 0x002fe20000400000 */
[----:B------:R-:W-:Y:S02]  /*60c0*/  FSETP.GEU.AND P6, PT, R42, -126, PT ;  /* 0xc2fc00002a00780b */ /* 0x000fe40003fce000 */
[----:B------:R1:W2:Y:S02]  /*60d0*/  MUFU.EX2 R36, R25 ;  /* 0x0000001900247308 */ /* 0x0002a40000000800 */
[----:B------:R-:W-:Y:S01]  /*60e0*/  F2FP.F16.F32.PACK_AB R26, R32, R33 ;  /* 0x00000021201a723e */ /* 0x000fe200000000ff */
[----:B------:R-:W-:-:S05]  /*60f0*/  @!P3 FMUL R156, R156, 0.5 ;  /* 0x3f0000009c9cb820 */ /* 0x000fca0000400000 */
[----:B------:R3:W4:Y:S01]  /*6100*/  MUFU.EX2 R47, R156 ;  /* 0x0000009c002f7308 */ /* 0x0007220000000800 */
[----:B-1----:R-:W-:Y:S01]  /*6110*/  F2FP.F16.F32.PACK_AB R25, R35, R38 ;  /* 0x000000262319723e */ /* 0x002fe200000000ff */
[----:B------:R-:W-:Y:S01]  /*6120*/  FADD R38, R153, R38 ;  /* 0x0000002699267221 */ /* 0x000fe20000000000 */
[----:B------:R-:W-:-:S03]  /*6130*/  @!P6 FMUL R42, R42, 0.5 ;  /* 0x3f0000002a2ae820 */ /* 0x000fc60000400000 */
[----:B------:R-:W-:Y:S01]  /*6140*/  FADD R35, R38, R35 ;  /* 0x0000002326237221 */ /* 0x000fe20000000000 */
[----:B--2---:R-:W-:Y:S02]  /*6150*/  @!P4 FMUL R36, R36, R36 ;  /* 0x000000242424c220 */ /* 0x004fe40000400000 */
[----:B------:R-:W1:Y:S01]  /*6160*/  MUFU.EX2 R42, R42 ;  /* 0x0000002a002a7308 */ /* 0x000e620000000800 */
[--C-:B---3--:R-:W-:Y:S01]  /*6170*/  FFMA R156, R50, UR22, -R14.reuse ;  /* 0x00000016329c7c23 */ /* 0x108fe2000800080e */
[----:B------:R-:W-:Y:S01]  /*6180*/  FFMA R50, R54, UR22, -R14 ;  /* 0x0000001636327c23 */ /* 0x000fe2000800080e */
[----:B------:R-:W-:Y:S01]  /*6190*/  FADD R34, R35, R34 ;  /* 0x0000002223227221 */ /* 0x000fe20000000000 */
[----:B------:R-:W-:Y:S01]  /*61a0*/  F2FP.F16.F32.PACK_AB R24, R36, R37 ;  /* 0x000000252418723e */ /* 0x000fe200000000ff */
[----:B------:R-:W-:Y:S01]  /*61b0*/  FADD R37, R28, R37 ;  /* 0x000000251c257221 */ /* 0x000fe20000000000 */
[----:B----4-:R-:W-:Y:S02]  /*61c0*/  @!P3 FMUL R47, R47, R47 ;  /* 0x0000002f2f2fb220 */ /* 0x010fe40000400000 */
[----:B------:R-:W-:Y:S01]  /*61d0*/  WARPGROUP.ARRIVE ;  /* 0x00000000000079c5 */ /* 0x000fe20000000000 */
[----:B------:R-:W-:Y:S01]  /*61e0*/  FADD R36, R37, R36 ;  /* 0x0000002425247221 */ /* 0x000fe20000000000 */
[----:B------:R-:W-:-:S03]  /*61f0*/  FADD R34, R34, R39 ;  /* 0x0000002722227221 */ /* 0x000fc60000000000 */
[----:B------:R-:W-:Y:S01]  /*6200*/  FADD R33, R36, R33 ;  /* 0x0000002124217221 */ /* 0x000fe20000000000 */
[----:B------:R-:W-:Y:S01]  /*6210*/  HGMMA.64x128x16.F32 R88, R24, gdesc[UR8].tnspB, R88, gsb0 ;  /* 0x41e0000818587df0 */ /* 0x000fe20008000858 */
[----:B------:R-:W-:Y:S01]  /*6220*/  UMOV UR10, UR8 ;  /* 0x00000008000a7c82 */ /* 0x000fe20008000000 */
[----:B------:R-:W-:Y:S01]  /*6230*/  UMOV UR11, 0x40000040 ;  /* 0x40000040000b7882 */ /* 0x000fe20000000000 */
[----:B-1----:R-:W-:Y:S01]  /*6240*/  @!P6 FMUL R42, R42, R42 ;  /* 0x0000002a2a2ae220 */ /* 0x002fe20000400000 */
[----:B------:R-:W-:Y:S01]  /*6250*/  UIADD3 UR8, UR6, 0x180, URZ ;  /* 0x0000018006087890 */ /* 0x000fe2000fffe03f */
[----:B------:R-:W-:Y:S01]  /*6260*/  FADD R32, R33, R32 ;  /* 0x0000002021207221 */ /* 0x000fe20000000000 */
[----:B------:R-:W-:Y:S02]  /*6270*/  WARPGROUP.DEPBAR.LE gsb0, 0x0 ;  /* 0x00008000000079c5 */ /* 0x000fe40000010000 */
[----:B------:R-:W-:Y:S01]  /*6280*/  FFMA R27, R43, UR22, -R14 ;  /* 0x000000162b1b7c23 */ /* 0x000fe2000800080e */
[--C-:B------:R-:W-:Y:S01]  /*6290*/  FFMA R24, R40, UR22, -R31.reuse ;  /* 0x0000001628187c23 */ /* 0x100fe2000800081f */
[----:B------:R1:W2:Y:S01]  /*62a0*/  MUFU.EX2 R43, R157 ;  /* 0x0000009d002b7308 */ /* 0x0002a20000000800 */
[--C-:B------:R-:W-:Y:S01]  /*62b0*/  FFMA R25, R41, UR22, -R31.reuse ;  /* 0x0000001629197c23 */ /* 0x100fe2000800081f */
[----:B------:R-:W-:Y:S01]  /*62c0*/  FFMA R26, R44, UR22, -R31 ;  /* 0x000000162c1a7c23 */ /* 0x000fe2000800081f */
[----:B------:R-:W-:-:S02]  /*62d0*/  FSETP.GEU.AND P4, PT, R27, -126, PT ;  /* 0xc2fc00001b00780b */ /* 0x000fc40003f8e000 */
[----:B------:R-:W-:Y:S02]  /*62e0*/  FSETP.GEU.AND P3, PT, R24, -126, PT ;  /* 0xc2fc00001800780b */ /* 0x000fe40003f6e000 */
[----:B------:R-:W-:Y:S01]  /*62f0*/  FSETP.GEU.AND P6, PT, R26, -126, PT ;  /* 0xc2fc00001a00780b */ /* 0x000fe20003fce000 */
[----:B-1----:R-:W-:-:S08]  /*6300*/  FFMA R157, R55, UR22, -R14 ;  /* 0x00000016379d7c23 */ /* 0x002fd0000800080e */
[----:B------:R-:W-:Y:S01]  /*6310*/  @!P4 FMUL R27, R27, 0.5 ;  /* 0x3f0000001b1bc820 */ /* 0x000fe20000400000 */
[----:B--2---:R-:W-:Y:S01]  /*6320*/  @!P5 FMUL R43, R43, R43 ;  /* 0x0000002b2b2bd220 */ /* 0x004fe20000400000 */
[----:B------:R-:W-:Y:S01]  /*6330*/  FSETP.GEU.AND P5, PT, R154, -126, PT ;  /* 0xc2fc00009a00780b */ /* 0x000fe20003fae000 */
[----:B------:R-:W-:Y:S01]  /*6340*/  @!P3 FMUL R24, R24, 0.5 ;  /* 0x3f0000001818b820 */ /* 0x000fe20000400000 */
[----:B------:R1:W2:Y:S01]  /*6350*/  MUFU.EX2 R46, R27 ;  /* 0x0000001b002e7308 */ /* 0x0002a20000000800 */
[----:B------:R-:W-:-:S07]  /*6360*/  @!P6 FMUL R26, R26, 0.5 ;  /* 0x3f0000001a1ae820 */ /* 0x000fce0000400000 */
[----:B------:R-:W3:Y:S01]  /*6370*/  MUFU.EX2 R45, R24 ;  /* 0x00000018002d7308 */ /* 0x000ee20000000800 */
[----:B-1----:R-:W-:Y:S02]  /*6380*/  F2FP.F16.F32.PACK_AB R27, R43, R42 ;  /* 0x0000002a2b1b723e */ /* 0x002fe400000000ff */
[----:B------:R-:W-:-:S05]  /*6390*/  @!P5 FMUL R154, R154, 0.5 ;  /* 0x3f0000009a9ad820 */ /* 0x000fca0000400000 */
[----:B------:R-:W1:Y:S01]  /*63a0*/  MUFU.EX2 R41, R26 ;  /* 0x0000001a00297308 */ /* 0x000e620000000800 */
[----:B--2---:R-:W-:Y:S01]  /*63b0*/  @!P4 FMUL R46, R46, R46 ;  /* 0x0000002e2e2ec220 */ /* 0x004fe20000400000 */
[----:B------:R-:W-:-:S06]  /*63c0*/  FSETP.GEU.AND P4, PT, R25, -126, PT ;  /* 0xc2fc00001900780b */ /* 0x000fcc0003f8e000 */
[----:B------:R2:W4:Y:S01]  /*63d0*/  MUFU.EX2 R40, R154 ;  /* 0x0000009a00287308 */ /* 0x0005220000000800 */
[----:B---3--:R-:W-:Y:S01]  /*63e0*/  @!P3 FMUL R45, R45, R45 ;  /* 0x0000002d2d2db220 */ /* 0x008fe20000400000 */
[----:B------:R-:W-:-:S05]  /*63f0*/  FSETP.GEU.AND P3, PT, R156, -126, PT ;  /* 0xc2fc00009c00780b */ /* 0x000fca0003f6e000 */
[----:B------:R-:W-:Y:S01]  /*6400*/  @!P4 FMUL R25, R25, 0.5 ;  /* 0x3f0000001919c820 */ /* 0x000fe20000400000 */
[----:B-1----:R-:W-:Y:S01]  /*6410*/  @!P6 FMUL R41, R41, R41 ;  /* 0x000000292929e220 */ /* 0x002fe20000400000 */
[----:B------:R-:W-:Y:S02]  /*6420*/  FSETP.GEU.AND P6, PT, R50, -126, PT ;  /* 0xc2fc00003200780b */ /* 0x000fe40003fce000 */
[----:B------:R1:W3:Y:S01]  /*6430*/  MUFU.EX2 R44, R25 ;  /* 0x00000019002c7308 */ /* 0x0002e20000000800 */
[----:B--2---:R-:W-:-:S03]  /*6440*/  FFMA R154, R53, UR22, -R31 ;  /* 0x00000016359a7c23 */ /* 0x004fc6000800081f */
[----:B------:R-:W-:Y:S01]  /*6450*/  @!P3 FMUL R156, R156, 0.5 ;  /* 0x3f0000009c9cb820 */ /* 0x000fe20000400000 */
[----:B----4-:R-:W-:Y:S01]  /*6460*/  @!P5 FMUL R40, R40, R40 ;  /* 0x000000282828d220 */ /* 0x010fe20000400000 */
[----:B------:R-:W-:Y:S02]  /*6470*/  FSETP.GEU.AND P5, PT, R157, -126, PT ;  /* 0xc2fc00009d00780b */ /* 0x000fe40003fae000 */
[----:B------:R2:W4:Y:S01]  /*6480*/  MUFU.EX2 R54, R156 ;  /* 0x0000009c00367308 */ /* 0x0005220000000800 */
[----:B-1----:R-:W-:Y:S01]  /*6490*/  F2FP.F16.F32.PACK_AB R25, R46, R47 ;  /* 0x0000002f2e19723e */ /* 0x002fe200000000ff */
[----:B------:R-:W-:Y:S01]  /*64a0*/  FADD R47, R34, R47 ;  /* 0x0000002f222f7221 */ /* 0x000fe20000000000 */
[----:B------:R-:W-:Y:S01]  /*64b0*/  F2FP.F16.F32.PACK_AB R26, R40, R41 ;  /* 0x00000029281a723e */ /* 0x000fe200000000ff */
[----:B------:R-:W-:Y:S02]  /*64c0*/  @!P6 FMUL R50, R50, 0.5 ;  /* 0x3f0000003232e820 */ /* 0x000fe40000400000 */
[----:B------:R-:W-:Y:S01]  /*64d0*/  FADD R47, R47, R46 ;  /* 0x0000002e2f2f7221 */ /* 0x000fe20000000000 */
[----:B---3--:R-:W-:-:S03]  /*64e0*/  @!P4 FMUL R44, R44, R44 ;  /* 0x0000002c2c2cc220 */ /* 0x008fc60000400000 */
[----:B------:R-:W1:Y:S01]  /*64f0*/  MUFU.EX2 R50, R50 ;  /* 0x0000003200327308 */ /* 0x000e620000000800 */
[----:B--2---:R-:W-:Y:S01]  /*6500*/  FFMA R156, R58, UR22, -R14 ;  /* 0x000000163a9c7c23 */ /* 0x004fe2000800080e */
[----:B------:R-:W-:Y:S01]  /*6510*/  @!P5 FMUL R157, R157, 0.5 ;  /* 0x3f0000009d9dd820 */ /* 0x000fe20000400000 */
[----:B------:R-:W-:Y:S01]  /*6520*/  FADD R42, R47, R42 ;  /* 0x0000002a2f2a7221 */ /* 0x000fe20000000000 */
[----:B------:R-:W-:Y:S01]  /*6530*/  F2FP.F16.F32.PACK_AB R24, R44, R45 ;  /* 0x0000002d2c18723e */ /* 0x000fe200000000ff */
[----:B------:R-:W-:Y:S01]  /*6540*/  FADD R45, R32, R45 ;  /* 0x0000002d202d7221 */ /* 0x000fe20000000000 */
[----:B----4-:R-:W-:Y:S02]  /*6550*/  @!P3 FMUL R54, R54, R54 ;  /* 0x000000363636b220 */ /* 0x010fe40000400000 */
[----:B------:R-:W-:Y:S01]  /*6560*/  WARPGROUP.ARRIVE ;  /* 0x00000000000079c5 */ /* 0x000fe20000000000 */
[----:B------:R-:W2:Y:S01]  /*6570*/  MUFU.EX2 R55, R157 ;  /* 0x0000009d00377308 */ /* 0x000ea20000000800 */
[----:B------:R-:W-:Y:S01]  /*6580*/  FADD R44, R45, R44 ;  /* 0x0000002c2d2c7221 */ /* 0x000fe20000000000 */
[----:B------:R-:W-:-:S03]  /*6590*/  FADD R43, R42, R43 ;  /* 0x0000002b2a2b7221 */ /* 0x000fc60000000000 */
[----:B------:R-:W-:Y:S01]  /*65a0*/  HGMMA.64x128x16.F32 R88, R24, gdesc[UR8].tnspB, R88, gsb0 ;  /* 0x41e0000818587df0 */ /* 0x000fe20008000858 */
[----:B------:R-:W-:Y:S01]  /*65b0*/  UMOV UR10, UR8 ;  /* 0x00000008000a7c82 */ /* 0x000fe20008000000 */
[----:B------:R-:W-:Y:S01]  /*65c0*/  UMOV UR11, 0x40000040 ;  /* 0x40000040000b7882 */ /* 0x000fe20000000000 */
[----:B-1----:R-:W-:Y:S01]  /*65d0*/  @!P6 FMUL R50, R50, R50 ;  /* 0x000000323232e220 */ /* 0x002fe20000400000 */
[----:B------:R-:W-:Y:S01]  /*65e0*/  UIADD3 UR8, UR6, 0x200, URZ ;  /* 0x0000020006087890 */ /* 0x000fe2000fffe03f */
[----:B------:R-:W-:-:S04]  /*65f0*/  FADD R41, R44, R41 ;  /* 0x000000292c297221 */ /* 0x000fc80000000000 */
[----:B------:R-:W-:Y:S01]  /*6600*/  FADD R40, R41, R40 ;  /* 0x0000002829287221 */ /* 0x000fe20000000000 */
[----:B--2---:R-:W-:Y:S01]  /*6610*/  @!P5 FMUL R55, R55, R55 ;  /* 0x000000373737d220 */ /* 0x004fe20000400000 */
        /* <DEDUP_REMOVED lines=16> */
[----:B------:R-:W-:-:S07]  /*6720*/  @!P6 FMUL R26, R26, 0.5 ;  /* 0x3f0000001a1ae820 */ /* 0x000fce0000400000 */
[----:B------:R-:W3:Y:S01]  /*6730*/  MUFU.EX2 R53, R24 ;  /* 0x0000001800357308 */ /* 0x000ee20000000800 */
[----:B-1----:R-:W-:-:S07]  /*6740*/  F2FP.F16.F32.PACK_AB R27, R55, R50 ;  /* 0x00000032371b723e */ /* 0x002fce00000000ff */
[----:B------:R-:W1:Y:S01]  /*6750*/  MUFU.EX2 R49, R26 ;  /* 0x0000001a00317308 */ /* 0x000e620000000800 */
[----:B--2---:R-:W-:Y:S01]  /*6760*/  @!P4 FMUL R51, R51, R51 ;  /* 0x000000333333c220 */ /* 0x004fe20000400000 */
[----:B------:R-:W-:Y:S01]  /*6770*/  FSETP.GEU.AND P4, PT, R25, -126, PT ;  /* 0xc2fc00001900780b */ /* 0x000fe20003f8e000 */
[----:B---3--:R-:W-:Y:S01]  /*6780*/  @!P3 FMUL R53, R53, R53 ;  /* 0x000000353535b220 */ /* 0x008fe20000400000 */
[----:B------:R-:W-:-:S11]  /*6790*/  FSETP.GEU.AND P3, PT, R156, -126, PT ;  /* 0xc2fc00009c00780b */ /* 0x000fd60003f6e000 */
[----:B------:R-:W-:Y:S01]  /*67a0*/  @!P4 FMUL R25, R25, 0.5 ;  /* 0x3f0000001919c820 */ /* 0x000fe20000400000 */
[----:B-1----:R-:W-:-:S03]  /*67b0*/  @!P6 FMUL R49, R49, R49 ;  /* 0x000000313131e220 */ /* 0x002fc60000400000 */
[----:B------:R1:W2:Y:S02]  /*67c0*/  MUFU.EX2 R52, R25 ;  /* 0x0000001900347308 */ /* 0x0002a40000000800 */
[----:B------:R-:W-:Y:S01]  /*67d0*/  F2FP.F16.F32.PACK_AB R26, R48, R49 ;  /* 0x00000031301a723e */ /* 0x000fe200000000ff */
[----:B------:R-:W-:Y:S01]  /*67e0*/  @!P3 FMUL R156, R156, 0.5 ;  /* 0x3f0000009c9cb820 */ /* 0x000fe20000400000 */
[----:B-1----:R-:W-:Y:S01]  /*67f0*/  F2FP.F16.F32.PACK_AB R25, R51, R54 ;  /* 0x000000363319723e */ /* 0x002fe200000000ff */
[----:B------:R-:W-:-:S04]  /*6800*/  FADD R54, R43, R54 ;  /* 0x000000362b367221 */ /* 0x000fc80000000000 */
[----:B------:R-:W-:Y:S01]  /*6810*/  FADD R51, R54, R51 ;  /* 0x0000003336337221 */ /* 0x000fe20000000000 */
[----:B--2---:R-:W-:-:S03]  /*6820*/  @!P4 FMUL R52, R52, R52 ;  /* 0x000000343434c220 */ /* 0x004fc60000400000 */
[----:B------:R-:W-:Y:S02]  /*6830*/  FADD R50, R51, R50 ;  /* 0x0000003233327221 */ /* 0x000fe40000000000 */
[----:B------:R-:W-:Y:S01]  /*6840*/  F2FP.F16.F32.PACK_AB R24, R52, R53 ;  /* 0x000000353418723e */ /* 0x000fe200000000ff */
[----:B------:R-:W-:Y:S01]  /*6850*/  FADD R53, R40, R53 ;  /* 0x0000003528357221 */ /* 0x000fe20000000000 */
[----:B------:R-:W-:Y:S02]  /*6860*/  FADD R50, R50, R55 ;  /* 0x0000003732327221 */ /* 0x000fe40000000000 */
[----:B------:R-:W-:Y:S01]  /*6870*/  WARPGROUP.ARRIVE ;  /* 0x00000000000079c5 */ /* 0x000fe20000000000 */
[----:B------:R-:W-:-:S04]  /*6880*/  FADD R52, R53, R52 ;  /* 0x0000003435347221 */ /* 0x000fc80000000000 */
[----:B------:R-:W-:Y:S01]  /*6890*/  FADD R49, R52, R49 ;  /* 0x0000003134317221 */ /* 0x000fe20000000000 */
[----:B------:R-:W-:Y:S01]  /*68a0*/  HGMMA.64x128x16.F32 R88, R24, gdesc[UR8].tnspB, R88, gsb0 ;  /* 0x41e0000818587df0 */ /* 0x000fe20008000858 */
[----:B------:R-:W-:Y:S01]  /*68b0*/  UMOV UR10, UR8 ;  /* 0x00000008000a7c82 */ /* 0x000fe20008000000 */
[----:B------:R-:W-:Y:S01]  /*68c0*/  UMOV UR11, 0x40000040 ;  /* 0x40000040000b7882 */ /* 0x000fe20000000000 */
[----:B------:R-:W-:Y:S01]  /*68d0*/  UIADD3 UR8, UR6, 0x280, URZ ;  /* 0x0000028006087890 */ /* 0x000fe2000fffe03f */
[----:B------:R-:W-:Y:S01]  /*68e0*/  FADD R49, R49, R48 ;  /* 0x0000003031317221 */ /* 0x000fe20000000000 */
[----:B------:R-:W-:Y:S02]  /*68f0*/  WARPGROUP.DEPBAR.LE gsb0, 0x0 ;  /* 0x00008000000079c5 */ /* 0x000fe40000010000 */
[--C-:B------:R-:W-:Y:S01]  /*6900*/  FFMA R25, R59, UR22, -R14.reuse ;  /* 0x000000163b197c23 */ /* 0x100fe2000800080e */
[--C-:B------:R-:W-:Y:S01]  /*6910*/  FFMA R59, R62, UR22, -R14.reuse ;  /* 0x000000163e3b7c23 */ /* 0x100fe2000800080e */
[--C-:B------:R-:W-:Y:S01]  /*6920*/  FFMA R27, R63, UR22, -R14.reuse ;  /* 0x000000163f1b7c23 */ /* 0x100fe2000800080e */
[--C-:B------:R-:W-:Y:S01]  /*6930*/  FFMA R62, R56, UR22, -R31.reuse ;  /* 0x00000016383e7c23 */ /* 0x100fe2000800081f */
[----:B------:R1:W2:Y:S01]  /*6940*/  MUFU.EX2 R63, R156 ;  /* 0x0000009c003f7308 */ /* 0x0002a20000000800 */
[----:B------:R-:W-:Y:S01]  /*6950*/  FSETP.GEU.AND P4, PT, R25, -126, PT ;  /* 0xc2fc00001900780b */ /* 0x000fe20003f8e000 */
[--C-:B------:R-:W-:Y:S01]  /*6960*/  FFMA R24, R57, UR22, -R31.reuse ;  /* 0x0000001639187c23 */ /* 0x100fe2000800081f */
[----:B------:R-:W-:Y:S01]  /*6970*/  FSETP.GEU.AND P6, PT, R59, -126, PT ;  /* 0xc2fc00003b00780b */ /* 0x000fe20003fce000 */
[----:B------:R-:W-:Y:S01]  /*6980*/  FFMA R26, R60, UR22, -R31 ;  /* 0x000000163c1a7c23 */ /* 0x000fe2000800081f */
[----:B------:R-:W-:Y:S01]  /*6990*/  FSETP.GEU.AND P5, PT, R27, -126, PT ;  /* 0xc2fc00001b00780b */ /* 0x000fe20003fae000 */
[----:B-1----:R-:W-:-:S08]  /*69a0*/  FFMA R156, R66, UR22, -R14 ;  /* 0x00000016429c7c23 */ /* 0x002fd0000800080e */
[----:B------:R-:W-:Y:S02]  /*69b0*/  @!P4 FMUL R25, R25, 0.5 ;  /* 0x3f0000001919c820 */ /* 0x000fe40000400000 */
[----:B------:R-:W-:Y:S01]  /*69c0*/  @!P6 FMUL R59, R59, 0.5 ;  /* 0x3f0000003b3be820 */ /* 0x000fe20000400000 */
[----:B--2---:R-:W-:Y:S01]  /*69d0*/  @!P3 FMUL R63, R63, R63 ;  /* 0x0000003f3f3fb220 */ /* 0x004fe20000400000 */
[----:B------:R-:W-:Y:S01]  /*69e0*/  @!P5 FMUL R27, R27, 0.5 ;  /* 0x3f0000001b1bd820 */ /* 0x000fe20000400000 */
[----:B------:R-:W1:Y:S01]  /*69f0*/  MUFU.EX2 R58, R25 ;  /* 0x00000019003a7308 */ /* 0x000e620000000800 */
[----:B------:R-:W-:-:S07]  /*6a00*/  FSETP.GEU.AND P3, PT, R62, -126, PT ;  /* 0xc2fc00003e00780b */ /* 0x000fce0003f6e000 */
[----:B------:R-:W2:Y:S06]  /*6a10*/  MUFU.EX2 R59, R59 ;  /* 0x0000003b003b7308 */ /* 0x000eac0000000800 */
[----:B------:R-:W-:Y:S02]  /*6a20*/  @!P3 FMUL R62, R62, 0.5 ;  /* 0x3f0000003e3eb820 */ /* 0x000fe40000400000 */
[----:B------:R-:W3:Y:S01]  /*6a30*/  MUFU.EX2 R56, R27 ;  /* 0x0000001b00387308 */ /* 0x000ee20000000800 */
[----:B-1----:R-:W-:Y:S01]  /*6a40*/  @!P4 FMUL R58, R58, R58 ;  /* 0x0000003a3a3ac220 */ /* 0x002fe20000400000 */
[----:B------:R-:W-:-:S04]  /*6a50*/  FSETP.GEU.AND P4, PT, R24, -126, PT ;  /* 0xc2fc00001800780b */ /* 0x000fc80003f8e000 */
[----:B------:R-:W-:Y:S01]  /*6a60*/  F2FP.F16.F32.PACK_AB R25, R58, R63 ;  /* 0x0000003f3a19723e */ /* 0x000fe200000000ff */
[----:B------:R-:W-:Y:S01]  /*6a70*/  FADD R63, R50, R63 ;  /* 0x0000003f323f7221 */ /* 0x000fe20000000000 */
[----:B------:R-:W1:Y:S01]  /*6a80*/  MUFU.EX2 R62, R62 ;  /* 0x0000003e003e7308 */ /* 0x000e620000000800 */
[----:B--2---:R-:W-:Y:S01]  /*6a90*/  @!P6 FMUL R59, R59, R59 ;  /* 0x0000003b3b3be220 */ /* 0x004fe20000400000 */
[----:B------:R-:W-:Y:S01]  /*6aa0*/  FSETP.GEU.AND P6, PT, R26, -126, PT ;  /* 0xc2fc00001a00780b */ /* 0x000fe20003fce000 */
[----:B------:R-:W-:-:S04]  /*6ab0*/  FADD R58, R63, R58 ;  /* 0x0000003a3f3a7221 */ /* 0x000fc80000000000 */
[----:B------:R-:W-:Y:S01]  /*6ac0*/  @!P4 FMUL R24, R24, 0.5 ;  /* 0x3f0000001818c820 */ /* 0x000fe20000400000 */
[----:B---3--:R-:W-:Y:S01]  /*6ad0*/  @!P5 FMUL R56, R56, R56 ;  /* 0x000000383838d220 */ /* 0x008fe20000400000 */
[----:B------:R-:W-:Y:S02]  /*6ae0*/  FSETP.GEU.AND P5, PT, R154, -126, PT ;  /* 0xc2fc00009a00780b */ /* 0x000fe40003fae000 */
[----:B------:R-:W2:Y:S02]  /*6af0*/  MUFU.EX2 R61, R24 ;  /* 0x00000018003d7308 */ /* 0x000ea40000000800 */
[----:B------:R-:W-:Y:S02]  /*6b00*/  F2FP.F16.F32.PACK_AB R27, R56, R59 ;  /* 0x0000003b381b723e */ /* 0x000fe400000000ff */
[----:B------:R-:W-:Y:S01]  /*6b10*/  @!P6 FMUL R26, R26, 0.5 ;  /* 0x3f0000001a1ae820 */ /* 0x000fe20000400000 */
[----:B------:R-:W-:Y:S01]  /*6b20*/  FADD R59, R58, R59 ;  /* 0x0000003b3a3b7221 */ /* 0x000fe20000000000 */
[----:B-1----:R-:W-:Y:S01]  /*6b30*/  @!P3 FMUL R62, R62, R62 ;  /* 0x0000003e3e3eb220 */ /* 0x002fe20000400000 */
[----:B------:R-:W-:Y:S01]  /*6b40*/  FSETP.GEU.AND P3, PT, R156, -126, PT ;  /* 0xc2fc00009c00780b */ /* 0x000fe20003f6e000 */
[----:B------:R-:W1:Y:S01]  /*6b50*/  MUFU.EX2 R57, R26 ;  /* 0x0000001a00397308 */ /* 0x000e620000000800 */
[----:B------:R-:W-:-:S02]  /*6b60*/  FADD R59, R59, R56 ;  /* 0x000000383b3b7221 */ /* 0x000fc40000000000 */
[----:B------:R-:W-:-:S05]  /*6b70*/  @!P5 FMUL R154, R154, 0.5 ;  /* 0x3f0000009a9ad820 */ /* 0x000fca0000400000 */
[----:B------:R3:W4:Y:S01]  /*6b80*/  MUFU.EX2 R60, R154 ;  /* 0x0000009a003c7308 */ /* 0x0007220000000800 */
[----:B--2---:R-:W-:-:S03]  /*6b90*/  @!P4 FMUL R61, R61, R61 ;  /* 0x0000003d3d3dc220 */ /* 0x004fc60000400000 */
[----:B------:R-:W-:Y:S02]  /*6ba0*/  @!P3 FMUL R156, R156, 0.5 ;  /* 0x3f0000009c9cb820 */ /* 0x000fe40000400000 */
[----:B------:R-:W-:Y:S01]  /*6bb0*/  F2FP.F16.F32.PACK_AB R24, R61, R62 ;  /* 0x0000003e3d18723e */ /* 0x000fe200000000ff */
[----:B------:R-:W-:Y:S01]  /*6bc0*/  FADD R62, R49, R62 ;  /* 0x0000003e313e7221 */ /* 0x000fe20000000000 */
[----:B------:R2:W5:Y:S01]  /*6bd0*/  MUFU.EX2 R66, R156 ;  /* 0x0000009c00427308 */ /* 0x0005620000000800 */
[----:B-1----:R-:W-:Y:S01]  /*6be0*/  @!P6 FMUL R57, R57, R57 ;  /* 0x000000393939e220 */ /* 0x002fe20000400000 */
[----:B------:R-:W-:Y:S01]  /*6bf0*/  FSETP.GEU.AND P6, PT, R70, -126, PT ;  /* 0xc2fc00004600780b */ /* 0x000fe20003fce000 */
[----:B---3--:R-:W-:Y:S01]  /*6c00*/  FFMA R154, R69, UR22, -R31 ;  /* 0x00000016459a7c23 */ /* 0x008fe2000800081f */
[----:B------:R-:W-:Y:S01]  /*6c10*/  FADD R62, R62, R61 ;  /* 0x0000003d3e3e7221 */ /* 0x000fe20000000000 */
[----:B----4-:R-:W-:Y:S01]  /*6c20*/  @!P5 FMUL R60, R60, R60 ;  /* 0x0000003c3c3cd220 */ /* 0x010fe20000400000 */
[----:B--2---:R-:W-:-:S04]  /*6c30*/  FFMA R156, R74, UR22, -R14 ;  /* 0x000000164a9c7c23 */ /* 0x004fc8000800080e */
[----:B------:R-:W-:-:S05]  /*6c40*/  F2FP.F16.F32.PACK_AB R26, R60, R57 ;  /* 0x000000393c1a723e */ /* 0x000fca00000000ff */
[----:B------:R-:W-:Y:S01]  /*6c50*/  @!P6 FMUL R70, R70, 0.5 ;  /* 0x3f0000004646e820 */ /* 0x000fe20000400000 */
[----:B------:R-:W-:Y:S01]  /*6c60*/  FADD R57, R62, R57 ;  /* 0x000000393e397221 */ /* 0x000fe20000000000 */
[----:B-----5:R-:W-:Y:S01]  /*6c70*/  @!P3 FMUL R66, R66, R66 ;  /* 0x000000424242b220 */ /* 0x020fe20000400000 */
[----:B------:R-:W-:Y:S01]  /*6c80*/  WARPGROUP.ARRIVE ;  /* 0x00000000000079c5 */ /* 0x000fe20000000000 */
[----:B------:R-:W-:Y:S01]  /*6c90*/  FSETP.GEU.AND P3, PT, R64, -126, PT ;  /* 0xc2fc00004000780b */ /* 0x000fe20003f6e000 */
[----:B------:R-:W-:Y:S01]  /*6ca0*/  FADD R57, R57, R60 ;  /* 0x0000003c39397221 */ /* 0x000fe20000000000 */
[----:B------:R-:W1:Y:S03]  /*6cb0*/  MUFU.EX2 R70, R70 ;  /* 0x0000004600467308 */ /* 0x000e660000000800 */
[----:B------:R-:W-:Y:S01]  /*6cc0*/  HGMMA.64x128x16.F32 R88, R24, gdesc[UR8].tnspB, R88, gsb0 ;  /* 0x41e0000818587df0 */ /* 0x000fe20008000858 */
[----:B------:R-:W-:Y:S01]  /*6cd0*/  UMOV UR10, UR8 ;  /* 0x00000008000a7c82 */ /* 0x000fe20008000000 */
[----:B------:R-:W-:Y:S01]  /*6ce0*/  UMOV UR11, 0x40000040 ;  /* 0x40000040000b7882 */ /* 0x000fe20000000000 */
[----:B------:R-:W-:-:S02]  /*6cf0*/  UIADD3 UR8, UR6, 0x300, URZ ;  /* 0x0000030006087890 */ /* 0x000fc4000fffe03f */
[----:B------:R-:W-:-:S03]  /*6d00*/  UIADD3 UR6, UR6, 0x380, URZ ;  /* 0x0000038006067890 */ /* 0x000fc6000fffe03f */
[----:B------:R-:W-:Y:S01]  /*6d10*/  @!P3 FMUL R64, R64, 0.5 ;  /* 0x3f0000004040b820 */ /* 0x000fe20000400000 */
[----:B-1----:R-:W-:-:S05]  /*6d20*/  @!P6 FMUL R70, R70, R70 ;  /* 0x000000464646e220 */ /* 0x002fca0000400000 */
[----:B------:R-:W1:Y:S02]  /*6d30*/  MUFU.EX2 R64, R64 ;  /* 0x0000004000407308 */ /* 0x000e640000000800 */
[----:B-1----:R-:W-:Y:S01]  /*6d40*/  @!P3 FMUL R64, R64, R64 ;  /* 0x000000404040b220 */ /* 0x002fe20000400000 */
[----:B------:R-:W-:Y:S02]  /*6d50*/  WARPGROUP.DEPBAR.LE gsb0, 0x0 ;  /* 0x00008000000079c5 */ /* 0x000fe40000010000 */
[--C-:B------:R-:W-:Y:S01]  /*6d60*/  FFMA R25, R67, UR22, -R14.reuse ;  /* 0x0000001643197c23 */ /* 0x100fe2000800080e */
[----:B------:R-:W-:Y:S01]  /*6d70*/  FFMA R27, R71, UR22, -R14 ;  /* 0x00000016471b7c23 */ /* 0x000fe2000800080e */
[--C-:B------:R-:W-:Y:S01]  /*6d80*/  FFMA R24, R65, UR22, -R31.reuse ;  /* 0x0000001641187c23 */ /* 0x100fe2000800081f */
[----:B------:R-:W-:Y:S02]  /*6d90*/  FFMA R26, R68, UR22, -R31 ;  /* 0x00000016441a7c23 */ /* 0x000fe4000800081f */
[----:B------:R-:W-:-:S02]  /*6da0*/  FSETP.GEU.AND P4, PT, R25, -126, PT ;  /* 0xc2fc00001900780b */ /* 0x000fc40003f8e000 */
[----:B------:R-:W-:Y:S02]  /*6db0*/  FSETP.GEU.AND P5, PT, R27, -126, PT ;  /* 0xc2fc00001b00780b */ /* 0x000fe40003fae000 */
[----:B------:R-:W-:-:S09]  /*6dc0*/  FSETP.GEU.AND P6, PT, R26, -126, PT ;  /* 0xc2fc00001a00780b */ /* 0x000fd20003fce000 */
[----:B------:R-:W-:Y:S02]  /*6dd0*/  @!P4 FMUL R25, R25, 0.5 ;  /* 0x3f0000001919c820 */ /* 0x000fe40000400000 */
[----:B------:R-:W-:Y:S02]  /*6de0*/  @!P5 FMUL R27, R27, 0.5 ;  /* 0x3f0000001b1bd820 */ /* 0x000fe40000400000 */
[----:B------:R-:W1:Y:S01]  /*6df0*/  MUFU.EX2 R67, R25 ;  /* 0x0000001900437308 */ /* 0x000e620000000800 */
[----:B------:R-:W-:-:S07]  /*6e00*/  @!P6 FMUL R26, R26, 0.5 ;  /* 0x3f0000001a1ae820 */ /* 0x000fce0000400000 */
[----:B------:R-:W2:Y:S08]  /*6e10*/  MUFU.EX2 R71, R27 ;  /* 0x0000001b00477308 */ /* 0x000eb00000000800 */
[----:B------:R-:W3:Y:S01]  /*6e20*/  MUFU.EX2 R68, R26 ;  /* 0x0000001a00447308 */ /* 0x000ee20000000800 */
[----:B-1----:R-:W-:Y:S01]  /*6e30*/  @!P4 FMUL R67, R67, R67 ;  /* 0x000000434343c220 */ /* 0x002fe20000400000 */
[----:B------:R-:W-:-:S04]  /*6e40*/  FSETP.GEU.AND P4, PT, R24, -126, PT ;  /* 0xc2fc00001800780b */ /* 0x000fc80003f8e000 */
[----:B------:R-:W-:Y:S01]  /*6e50*/  F2FP.F16.F32.PACK_AB R25, R67, R66 ;  /* 0x000000424319723e */ /* 0x000fe200000000ff */
[----:B------:R-:W-:Y:S01]  /*6e60*/  FADD R66, R59, R66 ;  /* 0x000000423b427221 */ /* 0x000fe20000000000 */
[----:B--2---:R-:W-:Y:S01]  /*6e70*/  @!P5 FMUL R71, R71, R71 ;  /* 0x000000474747d220 */ /* 0x004fe20000400000 */
[----:B------:R-:W-:Y:S02]  /*6e80*/  FSETP.GEU.AND P5, PT, R154, -126, PT ;  /* 0xc2fc00009a00780b */ /* 0x000fe40003fae000 */
[----:B------:R-:W-:Y:S02]  /*6e90*/  FADD R67, R66, R67 ;  /* 0x0000004342437221 */ /* 0x000fe40000000000 */
[----:B------:R-:W-:Y:S02]  /*6ea0*/  F2FP.F16.F32.PACK_AB R27, R71, R70 ;  /* 0x00000046471b723e */ /* 0x000fe400000000ff */
[----:B------:R-:W-:Y:S01]  /*6eb0*/  @!P4 FMUL R24, R24, 0.5 ;  /* 0x3f0000001818c820 */ /* 0x000fe20000400000 */
[----:B------:R-:W-:Y:S01]  /*6ec0*/  FADD R70, R67, R70 ;  /* 0x0000004643467221 */ /* 0x000fe20000000000 */
[----:B---3--:R-:W-:Y:S01]  /*6ed0*/  @!P6 FMUL R68, R68, R68 ;  /* 0x000000444444e220 */ /* 0x008fe20000400000 */
[----:B------:R-:W-:Y:S01]  /*6ee0*/  FSETP.GEU.AND P6, PT, R156, -126, PT ;  /* 0xc2fc00009c00780b */ /* 0x000fe20003fce000 */
[----:B------:R-:W1:Y:S01]  /*6ef0*/  MUFU.EX2 R65, R24 ;  /* 0x0000001800417308 */ /* 0x000e620000000800 */
[----:B------:R-:W-:-:S02]  /*6f00*/  FADD R71, R70, R71 ;  /* 0x0000004746477221 */ /* 0x000fc40000000000 */
[----:B------:R-:W-:-:S05]  /*6f10*/  @!P5 FMUL R154, R154, 0.5 ;  /* 0x3f0000009a9ad820 */ /* 0x000fca0000400000 */
[----:B------:R2:W3:Y:S04]  /*6f20*/  MUFU.EX2 R69, R154 ;  /* 0x0000009a00457308 */ /* 0x0004e80000000800 */
[----:B------:R-:W-:-:S04]  /*6f30*/  @!P6 FMUL R156, R156, 0.5 ;  /* 0x3f0000009c9ce820 */ /* 0x000fc80000400000 */
[----:B------:R4:W5:Y:S01]  /*6f40*/  MUFU.EX2 R74, R156 ;  /* 0x0000009c004a7308 */ /* 0x0009620000000800 */
[----:B-1----:R-:W-:Y:S01]  /*6f50*/  @!P4 FMUL R65, R65, R65 ;  /* 0x000000414141c220 */ /* 0x002fe20000400000 */
[----:B--2---:R-:W-:-:S04]  /*6f60*/  FFMA R154, R77, UR22, -R31 ;  /* 0x000000164d9a7c23 */ /* 0x004fc8000800081f */
[----:B------:R-:W-:Y:S01]  /*6f70*/  F2FP.F16.F32.PACK_AB R24, R65, R64 ;  /* 0x000000404118723e */ /* 0x000fe200000000ff */
[----:B------:R-:W-:Y:S01]  /*6f80*/  FADD R64, R57, R64 ;  /* 0x0000004039407221 */ /* 0x000fe20000000000 */
[----:B---3--:R-:W-:Y:S01]  /*6f90*/  @!P5 FMUL R69, R69, R69 ;  /* 0x000000454545d220 */ /* 0x008fe20000400000 */
[----:B----4-:R-:W-:Y:S02]  /*6fa0*/  FFMA R156, R82, UR22, -R14 ;  /* 0x00000016529c7c23 */ /* 0x010fe4000800080e */
[----:B------:R-:W-:Y:S02]  /*6fb0*/  FADD R65, R64, R65 ;  /* 0x0000004140417221 */ /* 0x000fe40000000000 */
[----:B------:R-:W-:Y:S02]  /*6fc0*/  F2FP.F16.F32.PACK_AB R26, R69, R68 ;  /* 0x00000044451a723e */ /* 0x000fe400000000ff */
[----:B------:R-:W-:Y:S01]  /*6fd0*/  FADD R68, R65, R68 ;  /* 0x0000004441447221 */ /* 0x000fe20000000000 */
[----:B-----5:R-:W-:Y:S01]  /*6fe0*/  @!P6 FMUL R74, R74, R74 ;  /* 0x0000004a4a4ae220 */ /* 0x020fe20000400000 */
[----:B------:R-:W-:-:S02]  /*6ff0*/  WARPGROUP.ARRIVE ;  /* 0x00000000000079c5 */ /* 0x000fc40000000000 */
[----:B------:R-:W-:-:S04]  /*7000*/  FADD R68, R68, R69 ;  /* 0x0000004544447221 */ /* 0x000fc80000000000 */
[----:B------:R-:W-:Y:S01]  /*7010*/  HGMMA.64x128x16.F32 R88, R24, gdesc[UR8].tnspB, R88, gsb0 ;  /* 0x41e0000818587df0 */ /* 0x000fe20008000858 */
[----:B------:R-:W-:Y:S01]  /*7020*/  UMOV UR10, UR8 ;  /* 0x00000008000a7c82 */ /* 0x000fe20008000000 */
[----:B------:R-:W-:Y:S01]  /*7030*/  UMOV UR11, 0x40000040 ;  /* 0x40000040000b7882 */ /* 0x000fe20000000000 */
[----:B------:R-:W-:Y:S02]  /*7040*/  WARPGROUP.DEPBAR.LE gsb0, 0x0 ;  /* 0x00008000000079c5 */ /* 0x000fe40000010000 */
[--C-:B------:R-:W-:Y:S01]  /*7050*/  FFMA R27, R75, UR22, -R14.reuse ;  /* 0x000000164b1b7c23 */ /* 0x100fe2000800080e */
[--C-:B------:R-:W-:Y:S01]  /*7060*/  FFMA R75, R78, UR22, -R14.reuse ;  /* 0x000000164e4b7c23 */ /* 0x100fe2000800080e */
[----:B------:R-:W-:Y:S01]  /*7070*/  FFMA R78, R79, UR22, -R14 ;  /* 0x000000164f4e7c23 */ /* 0x000fe2000800080e */
[--C-:B------:R-:W-:Y:S01]  /*7080*/  FFMA R24, R72, UR22, -R31.reuse ;  /* 0x0000001648187c23 */ /* 0x100fe2000800081f */
[--C-:B------:R-:W-:Y:S01]  /*7090*/  FFMA R25, R73, UR22, -R31.reuse ;  /* 0x0000001649197c23 */ /* 0x100fe2000800081f */
[----:B------:R-:W-:Y:S01]  /*70a0*/  FSETP.GEU.AND P3, PT, R27, -126, PT ;  /* 0xc2fc00001b00780b */ /* 0x000fe20003f6e000 */
[----:B------:R-:W-:Y:S01]  /*70b0*/  FFMA R26, R76, UR22, -R31 ;  /* 0x000000164c1a7c23 */ /* 0x000fe2000800081f */
[----:B------:R-:W-:-:S02]  /*70c0*/  FSETP.GEU.AND P4, PT, R75, -126, PT ;  /* 0xc2fc00004b00780b */ /* 0x000fc40003f8e000 */
[----:B------:R-:W-:Y:S02]  /*70d0*/  FSETP.GEU.AND P5, PT, R78, -126, PT ;  /* 0xc2fc00004e00780b */ /* 0x000fe40003fae000 */
[----:B------:R-:W-:-:S07]  /*70e0*/  FSETP.GEU.AND P6, PT, R24, -126, PT ;  /* 0xc2fc00001800780b */ /* 0x000fce0003fce000 */
[----:B------:R-:W-:Y:S02]  /*70f0*/  @!P3 FMUL R27, R27, 0.5 ;  /* 0x3f0000001b1bb820 */ /* 0x000fe40000400000 */
[----:B------:R-:W-:Y:S02]  /*7100*/  @!P4 FMUL R75, R75, 0.5 ;  /* 0x3f0000004b4bc820 */ /* 0x000fe40000400000 */
[----:B------:R-:W-:Y:S01]  /*7110*/  @!P5 FMUL R78, R78, 0.5 ;  /* 0x3f0000004e4ed820 */ /* 0x000fe20000400000 */
[----:B------:R-:W1:Y:S01]  /*7120*/  MUFU.EX2 R79, R27 ;  /* 0x0000001b004f7308 */ /* 0x000e620000000800 */
[----:B------:R-:W-:-:S07]  /*7130*/  @!P6 FMUL R24, R24, 0.5 ;  /* 0x3f0000001818e820 */ /* 0x000fce0000400000 */
[----:B------:R-:W2:Y:S08]  /*7140*/  MUFU.EX2 R75, R75 ;  /* 0x0000004b004b7308 */ /* 0x000eb00000000800 */
[----:B------:R-:W3:Y:S01]  /*7150*/  MUFU.EX2 R72, R78 ;  /* 0x0000004e00487308 */ /* 0x000ee20000000800 */
[----:B-1----:R-:W-:Y:S01]  /*7160*/  @!P3 FMUL R79, R79, R79 ;  /* 0x0000004f4f4fb220 */ /* 0x002fe20000400000 */
[----:B------:R-:W-:-:S06]  /*7170*/  FSETP.GEU.AND P3, PT, R25, -126, PT ;  /* 0xc2fc00001900780b */ /* 0x000fcc0003f6e000 */
[----:B------:R-:W1:Y:S01]  /*7180*/  MUFU.EX2 R73, R24 ;  /* 0x0000001800497308 */ /* 0x000e620000000800 */
[----:B--2---:R-:W-:Y:S01]  /*7190*/  @!P4 FMUL R75, R75, R75 ;  /* 0x0000004b4b4bc220 */ /* 0x004fe20000400000 */
[----:B------:R-:W-:-:S05]  /*71a0*/  FSETP.GEU.AND P4, PT, R26, -126, PT ;  /* 0xc2fc00001a00780b */ /* 0x000fca0003f8e000 */
[----:B------:R-:W-:Y:S01]  /*71b0*/  @!P3 FMUL R25, R25, 0.5 ;  /* 0x3f0000001919b820 */ /* 0x000fe20000400000 */
[----:B---3--:R-:W-:Y:S01]  /*71c0*/  @!P5 FMUL R72, R72, R72 ;  /* 0x000000484848d220 */ /* 0x008fe20000400000 */
[----:B------:R-:W-:Y:S02]  /*71d0*/  FSETP.GEU.AND P5, PT, R154, -126, PT ;  /* 0xc2fc00009a00780b */ /* 0x000fe40003fae000 */
[----:B------:R2:W3:Y:S02]  /*71e0*/  MUFU.EX2 R76, R25 ;  /* 0x00000019004c7308 */ /* 0x0004e40000000800 */
[----:B------:R-:W-:Y:S02]  /*71f0*/  F2FP.F16.F32.PACK_AB R27, R72, R75 ;  /* 0x0000004b481b723e */ /* 0x000fe400000000ff */
[----:B------:R-:W-:Y:S01]  /*7200*/  @!P4 FMUL R26, R26, 0.5 ;  /* 0x3f0000001a1ac820 */ /* 0x000fe20000400000 */
[----:B-1----:R-:W-:Y:S01]  /*7210*/  @!P6 FMUL R73, R73, R73 ;  /* 0x000000494949e220 */ /* 0x002fe20000400000 */
[----:B------:R-:W-:-:S02]  /*7220*/  FSETP.GEU.AND P6, PT, R156, -126, PT ;  /* 0xc2fc00009c00780b */ /* 0x000fc40003fce000 */
[----:B------:R-:W1:Y:S01]  /*7230*/  MUFU.EX2 R77, R26 ;  /* 0x0000001a004d7308 */ /* 0x000e620000000800 */
[----:B--2---:R-:W-:Y:S01]  /*7240*/  F2FP.F16.F32.PACK_AB R25, R79, R74 ;  /* 0x0000004a4f19723e */ /* 0x004fe200000000ff */
[----:B------:R-:W-:Y:S01]  /*7250*/  FADD R74, R71, R74 ;  /* 0x0000004a474a7221 */ /* 0x000fe20000000000 */
[----:B------:R-:W-:-:S03]  /*7260*/  @!P5 FMUL R154, R154, 0.5 ;  /* 0x3f0000009a9ad820 */ /* 0x000fc60000400000 */
[----:B------:R-:W-:Y:S02]  /*7270*/  FADD R74, R74, R79 ;  /* 0x0000004f4a4a7221 */ /* 0x000fe40000000000 */
[----:B------:R-:W2:Y:S01]  /*7280*/  MUFU.EX2 R78, R154 ;  /* 0x0000009a004e7308 */ /* 0x000ea20000000800 */
[----:B---3--:R-:W-:Y:S01]  /*7290*/  @!P3 FMUL R76, R76, R76 ;  /* 0x0000004c4c4cb220 */ /* 0x008fe20000400000 */
[----:B------:R-:W-:Y:S01]  /*72a0*/  FADD R75, R74, R75 ;  /* 0x0000004b4a4b7221 */ /* 0x000fe20000000000 */
[----:B------:R-:W-:-:S03]  /*72b0*/  @!P6 FMUL R156, R156, 0.5 ;  /* 0x3f0000009c9ce820 */ /* 0x000fc60000400000 */
[----:B------:R-:W-:Y:S01]  /*72c0*/  F2FP.F16.F32.PACK_AB R24, R76, R73 ;  /* 0x000000494c18723e */ /* 0x000fe200000000ff */
[----:B------:R-:W-:Y:S01]  /*72d0*/  FADD R73, R68, R73 ;  /* 0x0000004944497221 */ /* 0x000fe20000000000 */
[----:B------:R-:W3:Y:S01]  /*72e0*/  MUFU.EX2 R82, R156 ;  /* 0x0000009c00527308 */ /* 0x000ee20000000800 */
[----:B-1----:R-:W-:Y:S01]  /*72f0*/  @!P4 FMUL R77, R77, R77 ;  /* 0x0000004d4d4dc220 */ /* 0x002fe20000400000 */
[----:B------:R-:W-:Y:S01]  /*7300*/  FSETP.GEU.AND P4, PT, R86, -126, PT ;  /* 0xc2fc00005600780b */ /* 0x000fe20003f8e000 */
[----:B------:R-:W-:Y:S01]  /*7310*/  FADD R76, R73, R76 ;  /* 0x0000004c494c7221 */ /* 0x000fe20000000000 */
[----:B------:R-:W-:Y:S01]  /*7320*/  FADD R75, R75, R72 ;  /* 0x000000484b4b7221 */ /* 0x000fe20000000000 */
[----:B--2---:R-:W-:-:S05]  /*7330*/  @!P5 FMUL R78, R78, R78 ;  /* 0x0000004e4e4ed220 */ /* 0x004fca0000400000 */
[----:B------:R-:W-:-:S05]  /*7340*/  F2FP.F16.F32.PACK_AB R26, R78, R77 ;  /* 0x0000004d4e1a723e */ /* 0x000fca00000000ff */
[----:B------:R-:W-:Y:S01]  /*7350*/  @!P4 FMUL R86, R86, 0.5 ;  /* 0x3f0000005656c820 */ /* 0x000fe20000400000 */
[----:B------:R-:W-:Y:S01]  /*7360*/  FADD R77, R76, R77 ;  /* 0x0000004d4c4d7221 */ /* 0x000fe20000000000 */
[----:B---3--:R-:W-:Y:S01]  /*7370*/  @!P6 FMUL R82, R82, R82 ;  /* 0x000000525252e220 */ /* 0x008fe20000400000 */
[----:B------:R-:W-:Y:S01]  /*7380*/  WARPGROUP.ARRIVE ;  /* 0x00000000000079c5 */ /* 0x000fe20000000000 */
[----:B------:R-:W-:Y:S01]  /*7390*/  FSETP.GEU.AND P6, PT, R80, -126, PT ;  /* 0xc2fc00005000780b */ /* 0x000fe20003fce000 */
[----:B------:R-:W-:-:S04]  /*73a0*/  FADD R77, R77, R78 ;  /* 0x0000004e4d4d7221 */ /* 0x000fc80000000000 */
[----:B------:R-:W-:Y:S08]  /*73b0*/  HGMMA.64x128x16.F32 R88, R24, gdesc[UR8].tnspB, R88, gsb0 ;  /* 0x41e0000818587df0 */ /* 0x000ff00008000858 */
[----:B------:R-:W-:-:S04]  /*73c0*/  @!P6 FMUL R80, R80, 0.5 ;  /* 0x3f0000005050e820 */ /* 0x000fc80000400000 */
[----:B------:R-:W1:Y:S02]  /*73d0*/  MUFU.EX2 R12, R80 ;  /* 0x00000050000c7308 */ /* 0x000e640000000800 */
[----:B-1----:R-:W-:Y:S01]  /*73e0*/  @!P6 FMUL R12, R12, R12 ;  /* 0x0000000c0c0ce220 */ /* 0x002fe20000400000 */
[----:B------:R-:W-:Y:S02]  /*73f0*/  WARPGROUP.DEPBAR.LE gsb0, 0x0 ;  /* 0x00008000000079c5 */ /* 0x000fe40000010000 */
[--C-:B------:R-:W-:Y:S01]  /*7400*/  FFMA R24, R83, UR22, -R14.reuse ;  /* 0x0000001653187c23 */ /* 0x100fe2000800080e */
[----:B------:R-:W-:Y:S02]  /*7410*/  FFMA R14, R87, UR22, -R14 ;  /* 0x00000016570e7c23 */ /* 0x000fe4000800080e */
[----:B------:R-:W1:Y:S02]  /*7420*/  MUFU.EX2 R87, R86 ;  /* 0x0000005600577308 */ /* 0x000e640000000800 */
[----:B------:R-:W-:-:S02]  /*7430*/  FSETP.GEU.AND P5, PT, R24, -126, PT ;  /* 0xc2fc00001800780b */ /* 0x000fc40003fae000 */
[----:B------:R-:W-:-:S11]  /*7440*/  FSETP.GEU.AND P3, PT, R14, -126, PT ;  /* 0xc2fc00000e00780b */ /* 0x000fd60003f6e000 */
[----:B------:R-:W-:Y:S02]  /*7450*/  @!P5 FMUL R24, R24, 0.5 ;  /* 0x3f0000001818d820 */ /* 0x000fe40000400000 */
[----:B------:R-:W-:Y:S01]  /*7460*/  @!P3 FMUL R14, R14, 0.5 ;  /* 0x3f0000000e0eb820 */ /* 0x000fe20000400000 */
[----:B-1----:R-:W-:Y:S01]  /*7470*/  @!P4 FMUL R87, R87, R87 ;  /* 0x000000575757c220 */ /* 0x002fe20000400000 */
[----:B------:R-:W1:Y:S01]  /*7480*/  MUFU.EX2 R83, R24 ;  /* 0x0000001800537308 */ /* 0x000e620000000800 */
[----:B------:R-:W-:-:S07]  /*7490*/  FSETP.GEU.AND P4, PT, R85, -126, PT ;  /* 0xc2fc00005500780b */ /* 0x000fce0003f8e000 */
[----:B------:R-:W2:Y:S06]  /*74a0*/  MUFU.EX2 R14, R14 ;  /* 0x0000000e000e7308 */ /* 0x000eac0000000800 */
[----:B------:R-:W-:Y:S01]  /*74b0*/  @!P4 FMUL R85, R85, 0.5 ;  /* 0x3f0000005555c820 */ /* 0x000fe20000400000 */
[----:B-1----:R-:W-:Y:S01]  /*74c0*/  @!P5 FMUL R83, R83, R83 ;  /* 0x000000535353d220 */ /* 0x002fe20000400000 */
[----:B------:R-:W-:Y:S02]  /*74d0*/  FSETP.GEU.AND P5, PT, R81, -126, PT ;  /* 0xc2fc00005100780b */ /* 0x000fe40003fae000 */
[----:B------:R-:W1:Y:S02]  /*74e0*/  MUFU.EX2 R20, R85 ;  /* 0x0000005500147308 */ /* 0x000e640000000800 */
[----:B------:R-:W-:Y:S01]  /*74f0*/  F2FP.F16.F32.PACK_AB R25, R83, R82 ;  /* 0x000000525319723e */ /* 0x000fe200000000ff */
[----:B------:R-:W-:Y:S01]  /*7500*/  FADD R82, R75, R82 ;  /* 0x000000524b527221 */ /* 0x000fe20000000000 */
[----:B--2---:R-:W-:Y:S01]  /*7510*/  @!P3 FMUL R14, R14, R14 ;  /* 0x0000000e0e0eb220 */ /* 0x004fe20000400000 */
[----:B------:R-:W-:-:S02]  /*7520*/  FSETP.GEU.AND P3, PT, R21, -126, PT ;  /* 0xc2fc00001500780b */ /* 0x000fc40003f6e000 */
[----:B------:R-:W-:Y:S02]  /*7530*/  FADD R82, R82, R83 ;  /* 0x0000005352527221 */ /* 0x000fe40000000000 */
[----:B------:R-:W-:Y:S02]  /*7540*/  F2FP.F16.F32.PACK_AB R27, R14, R87 ;  /* 0x000000570e1b723e */ /* 0x000fe400000000ff */
[----:B------:R-:W-:Y:S01]  /*7550*/  @!P5 FMUL R81, R81, 0.5 ;  /* 0x3f0000005151d820 */ /* 0x000fe20000400000 */
[----:B------:R-:W-:-:S03]  /*7560*/  FADD R87, R82, R87 ;  /* 0x0000005752577221 */ /* 0x000fc60000000000 */
[----:B------:R-:W2:Y:S01]  /*7570*/  MUFU.EX2 R13, R81 ;  /* 0x00000051000d7308 */ /* 0x000ea20000000800 */
[----:B-1----:R-:W-:Y:S01]  /*7580*/  @!P4 FMUL R20, R20, R20 ;  /* 0x000000141414c220 */ /* 0x002fe20000400000 */
[----:B------:R-:W-:Y:S01]  /*7590*/  ISETP.NE.AND P4, PT, R15, 0x4, PT ;  /* 0x000000040f00780c */ /* 0x000fe20003f85270 */
[----:B------:R-:W-:-:S03]  /*75a0*/  @!P3 FMUL R21, R21, 0.5 ;  /* 0x3f0000001515b820 */ /* 0x000fc60000400000 */
[----:B------:R-:W-:-:S03]  /*75b0*/  SEL R15, R15, RZ, P4 ;  /* 0x000000ff0f0f7207 */ /* 0x000fc60002000000 */
[----:B------:R-:W1:Y:S01]  /*75c0*/  MUFU.EX2 R21, R21 ;  /* 0x0000001500157308 */ /* 0x000e620000000800 */
[----:B--2---:R-:W-:-:S05]  /*75d0*/  @!P5 FMUL R13, R13, R13 ;  /* 0x0000000d0d0dd220 */ /* 0x004fca0000400000 */
[----:B------:R-:W-:Y:S01]  /*75e0*/  F2FP.F16.F32.PACK_AB R24, R13, R12 ;  /* 0x0000000c0d18723e */ /* 0x000fe200000000ff */
[----:B------:R-:W-:Y:S01]  /*75f0*/  FADD R12, R77, R12 ;  /* 0x0000000c4d0c7221 */ /* 0x000fe20000000000 */
[----:B-1----:R-:W-:Y:S01]  /*7600*/  @!P3 FMUL R21, R21, R21 ;  /* 0x000000151515b220 */ /* 0x002fe20000400000 */
[----:B------:R-:W-:Y:S02]  /*7610*/  ISETP.NE.AND P3, PT, R6, 0x4, PT ;  /* 0x000000040600780c */ /* 0x000fe40003f65270 */
[----:B------:R-:W-:Y:S02]  /*7620*/  FADD R12, R12, R13 ;  /* 0x0000000d0c0c7221 */ /* 0x000fe40000000000 */
[----:B------:R-:W-:Y:S02]  /*7630*/  F2FP.F16.F32.PACK_AB R26, R20, R21 ;  /* 0x00000015141a723e */ /* 0x000fe400000000ff */
[----:B------:R-:W-:Y:S01]  /*7640*/  FADD R13, R12, R21 ;  /* 0x000000150c0d7221 */ /* 0x000fe20000000000 */
[----:B------:R-:W-:Y:S01]  /*7650*/  SEL R6, R6, RZ, P3 ;  /* 0x000000ff06067207 */ /* 0x000fe20001800000 */
[----:B------:R-:W-:Y:S01]  /*7660*/  FADD R12, R87, R14 ;  /* 0x0000000e570c7221 */ /* 0x000fe20000000000 */
[----:B------:R-:W-:Y:S01]  /*7670*/  WARPGROUP.ARRIVE ;  /* 0x00000000000079c5 */ /* 0x000fe20000000000 */
[----:B------:R-:W-:Y:S01]  /*7680*/  FADD R13, R13, R20 ;  /* 0x000000140d0d7221 */ /* 0x000fe20000000000 */
[C---:B------:R-:W-:Y:S01]  /*7690*/  LEA R22, R6.reuse, R11, 0x3 ;  /* 0x0000000b06167211 */ /* 0x040fe200078e18ff */
[----:B------:R-:W-:-:S03]  /*76a0*/  VIADD R6, R6, 0x1 ;  /* 0x0000000106067836 */ /* 0x000fc60000000000 */
[----:B------:R-:W-:Y:S01]  /*76b0*/  HGMMA.64x128x16.F32 R88, R24, gdesc[UR4].tnspB, R88, gsb0 ;  /* 0x41e0000418587df0 */ /* 0x000fe20008000858 */
[----:B------:R-:W-:Y:S02]  /*76c0*/  PRMT R22, RZ, 0x654, R22 ;  /* 0x00000654ff167816 */ /* 0x000fe40000000016 */
[----:B------:R-:W-:-:S04]  /*76d0*/  ISETP.NE.AND P3, PT, R6, 0x4, PT ;  /* 0x000000040600780c */ /* 0x000fc80003f65270 */
[----:B------:R-:W-:Y:S01]  /*76e0*/  SEL R6, R6, RZ, P3 ;  /* 0x000000ff06067207 */ /* 0x000fe20001800000 */
[----:B------:R-:W-:Y:S02]  /*76f0*/  WARPGROUP.DEPBAR.LE gsb0, 0x0 ;  /* 0x00008000000079c5 */ /* 0x000fe40000010000 */
[----:B------:R1:W-:Y:S02]  /*7700*/  SYNCS.ARRIVE.TRANS64.RED.A1T0 RZ, [R22+URZ], RZ ;  /* 0x000000ff16ff79a7 */ /* 0x0003e4000810043f */
[----:B-1----:R-:W-:-:S04]  /*7710*/  SEL R22, RZ, 0x1, P4 ;  /* 0x00000001ff167807 */ /* 0x002fc80002000000 */
[----:B------:R-:W-:Y:S01]  /*7720*/  LOP3.LUT R3, R3, R22, RZ, 0x3c, !PT ;  /* 0x0000001603037212 */ /* 0x000fe200078e3cff */
[----:B------:R-:W-:Y:S06]  /*7730*/  @P2 BRA `(.L_x_31) ;  /* 0x0000000000b42947 */ /* 0x000fec0003800000 */
[----:B------:R-:W-:Y:S01]  /*7740*/  ISETP.LT.OR P2, PT, R7, 0x1, !P0 ;  /* 0x000000010700780c */ /* 0x000fe20004741670 */
[----:B------:R-:W-:-:S12]  /*7750*/  BSSY B0, `(.L_x_32) ;  /* 0x000002a000007945 */ /* 0x000fd80003800000 */
[----:B------:R-:W-:Y:S05]  /*7760*/  @P2 BRA `(.L_x_33) ;  /* 0x0000000000a02947 */ /* 0x000fea0003800000 */
[----:B------:R-:W-:Y:S02]  /*7770*/  LEA R14, R5, R2, 0x3 ;  /* 0x00000002050e7211 */ /* 0x000fe400078e18ff */
[----:B------:R-:W-:Y:S02]  /*7780*/  SHF.L.U32 R21, R4, 0x1f, RZ ;  /* 0x0000001f04157819 */ /* 0x000fe400000006ff */
[----:B------:R-:W-:Y:S02]  /*7790*/  ISETP.NE.AND P3, PT, R0, RZ, PT ;  /* 0x000000ff0000720c */ /* 0x000fe40003f65270 */
[----:B------:R-:W1:Y:S02]  /*77a0*/  SYNCS.PHASECHK.TRANS64.TRYWAIT P2, [R14+URZ+0x24020], R21 ;  /* 0x024020150e0075a7 */ /* 0x000e64000804017f */
[----:B-1----:R-:W-:Y:S09]  /*77b0*/  @!P2 BRA `(.L_x_34) ;  /* 0x0000005c0018a947 */ /* 0x002ff20003800000 */
.L_x_87:
[----:B------:R-:W-:Y:S05]  /*77c0*/  @P3 BRA `(.L_x_35) ;  /* 0x0000000000143947 */ /* 0x000fea0003800000 */
[----:B------:R-:W-:Y:S02]  /*77d0*/  LOP3.LUT P2, RZ, R16, 0x1f, RZ, 0xc0, !PT ;  /* 0x0000001f10ff7812 */ /* 0x000fe4000784c0ff */
[----:B-1----:R-:W-:-:S04]  /*77e0*/  MOV R21, 0x8000 ;  /* 0x0000800000157802 */ /* 0x002fc80000000f00 */
[----:B------:R2:W-:Y:S07]  /*77f0*/  SYNCS.ARRIVE.TRANS64 RZ, [R14+URZ+0x24000], R21 ;  /* 0x024000150eff79a7 */ /* 0x0005ee000800003f */
[----:B------:R-:W-:Y:S05]  /*7800*/  @!P2 BRA `(.L_x_35) ;  /* 0x000000000004a947 */ /* 0x000fea0003800000 */
[----:B------:R-:W-:Y:S01]  /*7810*/  BPT.TRAP 0x1 ;  /* 0x000000040000795c */ /* 0x000fe20000300000 */
.L_x_35:
        /* <DEDUP_REMOVED lines=13> */
[----:B------:R-:W-:Y:S01]  /*78f0*/  UMOV UR12, UR36 ;  /* 0x00000024000c7c82 */ /* 0x000fe20008000000 */
[----:B------:R-:W-:Y:S01]  /*7900*/  USHF.L.U32 UR19, UR19, 0x7, URZ ;  /* 0x0000000713137899 */ /* 0x000fe2000800063f */
[C---:B------:R-:W-:Y:S01]  /*7910*/  ISETP.NE.AND P2, PT, R5.reuse, 0x4, PT ;  /* 0x000000040500780c */ /* 0x040fe20003f45270 */
[----:B------:R-:W-:Y:S01]  /*7920*/  UIADD3 UR17, UR17, 0x24000, URZ ;  /* 0x0002400011117890 */ /* 0x000fe2000fffe03f */
[----:B------:R-:W-:Y:S01]  /*7930*/  IADD3 R8, R8, 0x1, RZ ;  /* 0x0000000108087810 */ /* 0x000fe20007ffe0ff */
[----:B------:R-:W-:Y:S01]  /*7940*/  UIADD3 UR16, UR8, 0x4000, URZ ;  /* 0x0000400008107890 */ /* 0x000fe2000fffe03f */
[----:B-12---:R-:W-:Y:S01]  /*7950*/  SEL R21, RZ, 0x1, P2 ;  /* 0x00000001ff157807 */ /* 0x006fe20001000000 */
[----:B------:R-:W-:Y:S01]  /*7960*/  UIADD3 UR8, UR8, 0x8000, URZ ;  /* 0x0000800008087890 */ /* 0x000fe2000fffe03f */
[----:B------:R-:W-:Y:S01]  /*7970*/  SEL R5, R5, RZ, P2 ;  /* 0x000000ff05057207 */ /* 0x000fe20001000000 */
[----:B------:R-:W-:Y:S01]  /*7980*/  UMOV UR13, UR37 ;  /* 0x00000025000d7c82 */ /* 0x000fe20008000000 */
[----:B------:R-:W-:Y:S01]  /*7990*/  UMOV UR9, UR17 ;  /* 0x0000001100097c82 */ /* 0x000fe20008000000 */
[----:B------:R-:W-:Y:S01]  /*79a0*/  UMOV UR11, UR19 ;  /* 0x00000013000b7c82 */ /* 0x000fe20008000000 */
[----:B------:R-:W-:-:S02]  /*79b0*/  LOP3.LUT R4, R4, R21, RZ, 0x3c, !PT ;  /* 0x0000001504047212 */ /* 0x000fc400078e3cff */
[----:B------:R1:W-:Y:S02]  /*79c0*/  UTMALDG.4D [UR16], [UR6], desc[UR26] ;  /* 0x00001a10060075b4 */ /* 0x0003e40008019000 */
[----:B------:R1:W-:Y:S02]  /*79d0*/  UTMALDG.4D [UR8], [UR6], desc[UR26] ;  /* 0x00001a08060075b4 */ /* 0x0003e40008019000 */
[----:B-1----:R-:W-:Y:S01]  /*79e0*/  NOP ;  /* 0x0000000000007918 */ /* 0x002fe20000000000 */
.L_x_33:
[----:B------:R-:W-:Y:S05]  /*79f0*/  BSYNC B0 ;  /* 0x0000000000007941 */ /* 0x000fea0003800000 */
.L_x_32:
[----:B------:R-:W-:-:S07]  /*7a00*/  VIADD R7, R7, 0xffffffff ;  /* 0xffffffff07077836 */ /* 0x000fce0000000000 */
.L_x_31:
[----:B------:R-:W-:Y:S01]  /*7a10*/  IADD3 R10, R10, 0x80, RZ ;  /* 0x000000800a0a7810 */ /* 0x000fe20007ffe0ff */
[----:B------:R-:W-:Y:S01]  /*7a20*/  IMAD.MOV.U32 R23, RZ, RZ, R18 ;  /* 0x000000ffff177224 */ /* 0x000fe200078e0012 */
[----:B------:R-:W-:Y:S01]  /*7a30*/  MOV R21, R19 ;  /* 0x0000001300157202 */ /* 0x000fe20000000f00 */
[----:B------:R-:W-:Y:S06]  /*7a40*/  @P1 BRA `(.L_x_36) ;  /* 0xffffffcc00bc1947 */ /* 0x000fec000383ffff */
.L_x_24:
[----:B------:R-:W-:-:S13]  /*7a50*/  ISETP.GE.AND P1, PT, R17, 0x1, PT ;  /* 0x000000011100780c */ /* 0x000fda0003f26270 */
[----:B------:R-:W-:Y:S05]  /*7a60*/  @!P1 BRA `(.L_x_37) ;  /* 0x0000003800c89947 */ /* 0x000fea0003800000 */
[----:B------:R-:W-:Y:S02]  /*7a70*/  MOV R21, R19 ;  /* 0x0000001300157202 */ /* 0x000fe40000000f00 */
[----:B------:R-:W-:Y:S02]  /*7a80*/  MOV R20, R18 ;  /* 0x0000001200147202 */ /* 0x000fe40000000f00 */
[----:B------:R-:W-:-:S07]  /*7a90*/  LOP3.LUT R14, R16, 0x1f, RZ, 0xc0, !PT ;  /* 0x0000001f100e7812 */ /* 0x000fce00078ec0ff */
.L_x_50:
[----:B------:R-:W-:Y:S01]  /*7aa0*/  IMAD R19, R15, 0x8, R2 ;  /* 0x000000080f137824 */ /* 0x000fe200078e0202 */
[----:B------:R-:W-:-:S07]  /*7ab0*/  SHF.L.U32 R18, R3, 0x1f, RZ ;  /* 0x0000001f03127819 */ /* 0x000fce00000006ff */
[----:B------:R-:W-:Y:S05]  /*7ac0*/  YIELD ;  /* 0x0000000000007946 */ /* 0x000fea0003800000 */
[----:B------:R-:W2:Y:S02]  /*7ad0*/  SYNCS.PHASECHK.TRANS64.TRYWAIT P1, [R19+URZ+0x24000], R18 ;  /* 0x02400012130075a7 */ /* 0x000ea4000802017f */
[----:B--2---:R-:W-:Y:S05]  /*7ae0*/  @!P1 BRA `(.L_x_38) ;  /* 0x0000005800609947 */ /* 0x004fea0003800000 */
.L_x_88:
[----:B------:R-:W-:Y:S05]  /*7af0*/  WARPSYNC.ALL ;  /* 0x0000000000007948 */ /* 0x000fea0003800000 */
[----:B------:R-:W-:Y:S01]  /*7b00*/  LEA R22, R15, UR38, 0xb ;  /* 0x000000260f167c11 */ /* 0x000fe2000f8e58ff */
[----:B-1----:R-:W-:Y:S01]  /*7b10*/  WARPGROUP.ARRIVE ;  /* 0x00000000000079c5 */ /* 0x002fe20000000000 */
[----:B------:R-:W-:Y:S01]  /*7b20*/  MOV R23, 0x40000040 ;  /* 0x4000004000177802 */ /* 0x000fe20000000f00 */
[----:B--2---:R-:W-:Y:S01]  /*7b30*/  IMAD.MOV.U32 R19, RZ, RZ, 0x40000040 ;  /* 0x40000040ff137424 */ /* 0x004fe200078e00ff */
[C---:B------:R-:W-:Y:S02]  /*7b40*/  R2UR UR58, R22.reuse ;  /* 0x00000000163a72ca */ /* 0x040fe400000e0000 */
[----:B------:R-:W-:Y:S01]  /*7b50*/  R2UR UR59, R23 ;  /* 0x00000000173b72ca */ /* 0x000fe200000e0000 */
[----:B------:R-:W-:Y:S01]  /*7b60*/  IMAD.MOV.U32 R23, RZ, RZ, 0x40000040 ;  /* 0x40000040ff177424 */ /* 0x000fe200078e00ff */
[----:B------:R-:W-:-:S02]  /*7b70*/  IADD3 R18, R22, 0x2, RZ ;  /* 0x0000000216127810 */ /* 0x000fc40007ffe0ff */
[----:B------:R-:W-:Y:S02]  /*7b80*/  R2UR UR55, R19 ;  /* 0x00000000133772ca */ /* 0x000fe400000e0000 */
[----:B------:R-:W-:Y:S02]  /*7b90*/  R2UR UR54, R18 ;  /* 0x00000000123672ca */ /* 0x000fe400000e0000 */
[----:B------:R-:W-:Y:S02]  /*7ba0*/  IADD3 R18, R22, 0x4, RZ ;  /* 0x0000000416127810 */ /* 0x000fe40007ffe0ff */
[----:B------:R-:W-:Y:S02]  /*7bb0*/  MOV R19, 0x40000040 ;  /* 0x4000004000137802 */ /* 0x000fe40000000f00 */
[----:B------:R-:W-:Y:S01]  /*7bc0*/  R2UR UR50, R18 ;  /* 0x00000000123272ca */ /* 0x000fe200000e0000 */
[----:B------:R-:W-:Y:S01]  /*7bd0*/  HGMMA.64x128x16.F32 R24, gdesc[UR56], RZ, !UPT, gsb0 ;  /* 0x01e00000381879f0 */ /* 0x000fe2000c0008ff */
[----:B------:R-:W-:Y:S01]  /*7be0*/  R2UR UR51, R19 ;  /* 0x00000000133372ca */ /* 0x000fe200000e0000 */
[----:B------:R-:W-:Y:S01]  /*7bf0*/  VIADD R18, R22, 0x6 ;  /* 0x0000000616127836 */ /* 0x000fe20000000000 */
[----:B------:R-:W-:-:S02]  /*7c00*/  MOV R19, 0x40000040 ;  /* 0x4000004000137802 */ /* 0x000fc40000000f00 */
[----:B------:R-:W-:Y:S02]  /*7c10*/  R2UR UR7, R23 ;  /* 0x00000000170772ca */ /* 0x000fe400000e0000 */
[----:B------:R-:W-:Y:S02]  /*7c20*/  R2UR UR46, R18 ;  /* 0x00000000122e72ca */ /* 0x000fe400000e0000 */
[----:B------:R-:W-:Y:S01]  /*7c30*/  R2UR UR47, R19 ;  /* 0x00000000132f72ca */ /* 0x000fe200000e0000 */
[----:B------:R-:W-:Y:S01]  /*7c40*/  IMAD.MOV.U32 R19, RZ, RZ, 0x40000040 ;  /* 0x40000040ff137424 */ /* 0x000fe200078e00ff */
[----:B------:R-:W-:Y:S02]  /*7c50*/  IADD3 R18, R22, 0x400, RZ ;  /* 0x0000040016127810 */ /* 0x000fe40007ffe0ff */
[----:B------:R-:W-:Y:S02]  /*7c60*/  ISETP.NE.AND P1, PT, R9, RZ, PT ;  /* 0x000000ff0900720c */ /* 0x000fe40003f25270 */
[----:B------:R-:W-:-:S02]  /*7c70*/  R2UR UR42, R18 ;  /* 0x00000000122a72ca */ /* 0x000fc400000e0000 */
[----:B------:R-:W-:Y:S02]  /*7c80*/  R2UR UR43, R19 ;  /* 0x00000000132b72ca */ /* 0x000fe400000e0000 */
[----:B------:R-:W-:Y:S02]  /*7c90*/  IADD3 R18, R22, 0x402, RZ ;  /* 0x0000040216127810 */ /* 0x000fe40007ffe0ff */
[----:B------:R-:W-:Y:S02]  /*7ca0*/  MOV R19, 0x40000040 ;  /* 0x4000004000137802 */ /* 0x000fe40000000f00 */
[----:B------:R-:W-:Y:S01]  /*7cb0*/  R2UR UR30, R18 ;  /* 0x00000000121e72ca */ /* 0x000fe200000e0000 */
[----:B------:R-:W-:Y:S01]  /*7cc0*/  VIADD R18, R22, 0x404 ;  /* 0x0000040416127836 */ /* 0x000fe20000000000 */
[----:B------:R-:W-:Y:S02]  /*7cd0*/  R2UR UR31, R19 ;  /* 0x00000000131f72ca */ /* 0x000fe400000e0000 */
[----:B------:R-:W-:-:S02]  /*7ce0*/  MOV R19, 0x40000040 ;  /* 0x4000004000137802 */ /* 0x000fc40000000f00 */
[----:B------:R-:W-:Y:S02]  /*7cf0*/  R2UR UR26, R18 ;  /* 0x00000000121a72ca */ /* 0x000fe400000e0000 */
[----:B------:R-:W-:Y:S02]  /*7d00*/  R2UR UR27, R19 ;  /* 0x00000000131b72ca */ /* 0x000fe400000e0000 */
[----:B------:R-:W-:-:S04]  /*7d10*/  IADD3 R22, R22, 0x406, RZ ;  /* 0x0000040616167810 */ /* 0x000fc80007ffe0ff */
[----:B------:R-:W-:Y:S01]  /*7d20*/  R2UR UR6, R22 ;  /* 0x00000000160672ca */ /* 0x000fe200000e0000 */
        /* <DEDUP_REMOVED lines=25> */
[----:B------:R-:W-:Y:S02]  /*7ec0*/  LEA R18, R5, R2, 0x3 ;  /* 0x0000000205127211 */ /* 0x000fe400078e18ff */
[----:B------:R-:W-:Y:S02]  /*7ed0*/  SHF.L.U32 R19, R4, 0x1f, RZ ;  /* 0x0000001f04137819 */ /* 0x000fe400000006ff */
[----:B------:R-:W-:Y:S02]  /*7ee0*/  ISETP.NE.AND P3, PT, R0, RZ, PT ;  /* 0x000000ff0000720c */ /* 0x000fe40003f65270 */
[----:B------:R-:W1:Y:S02]  /*7ef0*/  SYNCS.PHASECHK.TRANS64.TRYWAIT P2, [R18+URZ+0x24020], R19 ;  /* 0x02402013120075a7 */ /* 0x000e64000804017f */
[----:B-1----:R-:W-:Y:S09]  /*7f00*/  @!P2 BRA `(.L_x_41) ;  /* 0x00000054006ca947 */ /* 0x002ff20003800000 */
.L_x_89:
[----:B------:R-:W-:Y:S05]  /*7f10*/  @P3 BRA `(.L_x_42) ;  /* 0x0000000000143947 */ /* 0x000fea0003800000 */
[----:B------:R-:W-:Y:S02]  /*7f20*/  ISETP.NE.AND P2, PT, R14, RZ, PT ;  /* 0x000000ff0e00720c */ /* 0x000fe40003f45270 */
[----:B-1----:R-:W-:-:S04]  /*7f30*/  MOV R19, 0x8000 ;  /* 0x0000800000137802 */ /* 0x002fc80000000f00 */
[----:B------:R2:W-:Y:S07]  /*7f40*/  SYNCS.ARRIVE.TRANS64 RZ, [R18+URZ+0x24000], R19 ;  /* 0x0240001312ff79a7 */ /* 0x0005ee000800003f */
[----:B------:R-:W-:Y:S05]  /*7f50*/  @!P2 BRA `(.L_x_42) ;  /* 0x000000000004a947 */ /* 0x000fea0003800000 */
[----:B------:R-:W-:Y:S01]  /*7f60*/  BPT.TRAP 0x1 ;  /* 0x000000040000795c */ /* 0x000fe20000300000 */
.L_x_42:
[----:B-12---:R-:W-:Y:S01]  /*7f70*/  IMAD R19, R5, 0x8000, R2 ;  /* 0x0000800005137824 */ /* 0x006fe200078e0202 */
[----:B------:R-:W-:Y:S01]  /*7f80*/  R2UR UR19, R8 ;  /* 0x00000000081372ca */ /* 0x000fe200000e0000 */
[----:B------:R-:W-:Y:S01]  /*7f90*/  ULDC.64 UR6, c[0x0][0x198] ;  /* 0x0000660000067ab9 */ /* 0x000fe20000000a00 */
[----:B------:R-:W-:Y:S01]  /*7fa0*/  R2UR UR17, R18 ;  /* 0x00000000121172ca */ /* 0x000fe200000e0000 */
        /* <DEDUP_REMOVED lines=10> */
[----:B------:R-:W-:Y:S01]  /*8050*/  USHF.L.U32 UR19, UR19, 0x7, URZ ;  /* 0x0000000713137899 */ /* 0x000fe2000800063f */
[----:B------:R-:W-:Y:S01]  /*8060*/  ISETP.NE.AND P2, PT, R5, 0x4, PT ;  /* 0x000000040500780c */ /* 0x000fe20003f45270 */
[----:B------:R-:W-:-:S02]  /*8070*/  UIADD3 UR17, UR17, 0x24000, URZ ;  /* 0x0002400011117890 */ /* 0x000fc4000fffe03f */
[----:B------:R-:W-:Y:S01]  /*8080*/  UIADD3 UR16, UR8, 0x4000, URZ ;  /* 0x0000400008107890 */ /* 0x000fe2000fffe03f */
[----:B------:R-:W-:Y:S01]  /*8090*/  SEL R19, RZ, 0x1, P2 ;  /* 0x00000001ff137807 */ /* 0x000fe20001000000 */
[----:B------:R-:W-:Y:S01]  /*80a0*/  UIADD3 UR8, UR8, 0x8000, URZ ;  /* 0x0000800008087890 */ /* 0x000fe2000fffe03f */
[----:B------:R-:W-:Y:S01]  /*80b0*/  SEL R5, R5, RZ, P2 ;  /* 0x000000ff05057207 */ /* 0x000fe20001000000 */
[----:B------:R-:W-:Y:S01]  /*80c0*/  UMOV UR12, UR36 ;  /* 0x00000024000c7c82 */ /* 0x000fe20008000000 */
[----:B------:R-:W-:Y:S01]  /*80d0*/  UMOV UR13, UR37 ;  /* 0x00000025000d7c82 */ /* 0x000fe20008000000 */
[----:B------:R-:W-:Y:S01]  /*80e0*/  UMOV UR9, UR17 ;  /* 0x0000001100097c82 */ /* 0x000fe20008000000 */
[----:B------:R-:W-:Y:S01]  /*80f0*/  UMOV UR11, UR19 ;  /* 0x00000013000b7c82 */ /* 0x000fe20008000000 */
[----:B------:R-:W-:Y:S01]  /*8100*/  LOP3.LUT R4, R4, R19, RZ, 0x3c, !PT ;  /* 0x0000001304047212 */ /* 0x000fe200078e3cff */
[----:B------:R1:W-:Y:S02]  /*8110*/  UTMALDG.4D [UR16], [UR6], desc[UR26] ;  /* 0x00001a10060075b4 */ /* 0x0003e40008019000 */
[----:B------:R1:W-:Y:S02]  /*8120*/  UTMALDG.4D [UR8], [UR6], desc[UR26] ;  /* 0x00001a08060075b4 */ /* 0x0003e40008019000 */
[----:B-1----:R-:W-:-:S02]  /*8130*/  NOP ;  /* 0x0000000000007918 */ /* 0x002fc40000000000 */
.L_x_40:
[----:B------:R-:W-:-:S07]  /*8140*/  IADD3 R7, R7, -0x1, RZ ;  /* 0xffffffff07077810 */ /* 0x000fce0007ffe0ff */
.L_x_39:
[----:B------:R-:W-:Y:S01]  /*8150*/  VIADD R15, R15, 0x1 ;  /* 0x000000010f0f7836 */ /* 0x000fe20000000000 */
[----:B------:R-:W-:Y:S05]  /*8160*/  WARPSYNC.ALL ;  /* 0x0000000000007948 */ /* 0x000fea0003800000 */
[----:B------:R-:W-:-:S04]  /*8170*/  ISETP.NE.AND P2, PT, R15, 0x4, PT ;  /* 0x000000040f00780c */ /* 0x000fc80003f45270 */
[----:B------:R-:W-:Y:S02]  /*8180*/  SEL R18, RZ, 0x1, P2 ;  /* 0x00000001ff127807 */ /* 0x000fe40001000000 */
[----:B------:R-:W-:Y:S02]  /*8190*/  SEL R15, R15, RZ, P2 ;  /* 0x000000ff0f0f7207 */ /* 0x000fe40001000000 */
[----:B------:R-:W-:Y:S02]  /*81a0*/  LOP3.LUT R3, R3, R18, RZ, 0x3c, !PT ;  /* 0x0000001203037212 */ /* 0x000fe400078e3cff */
[C---:B------:R-:W-:Y:S01]  /*81b0*/  IADD3 R18, R10.reuse, 0x1, RZ ;  /* 0x000000010a127810 */ /* 0x040fe20007ffe0ff */
[C---:B------:R-:W-:Y:S01]  /*81c0*/  VIADD R22, R10.reuse, 0x9 ;  /* 0x000000090a167836 */ /* 0x040fe20000000000 */
[----:B------:R-:W-:Y:S01]  /*81d0*/  IADD3 R19, R10, 0x8, RZ ;  /* 0x000000080a137810 */ /* 0x000fe20007ffe0ff */
[----:B------:R-:W-:Y:S01]  /*81e0*/  IMAD R156, R15, 0x8, R2 ;  /* 0x000000080f9c7824 */ /* 0x000fe200078e0202 */
[----:B------:R-:W-:Y:S01]  /*81f0*/  ISETP.GE.AND P4, PT, R18, UR15, PT ;  /* 0x0000000f12007c0c */ /* 0x000fe2000bf86270 */
[----:B------:R-:W-:Y:S01]  /*8200*/  BSSY B0, `(.L_x_43) ;  /* 0x00000df000007945 */ /* 0x000fe20003800000 */
[----:B------:R-:W-:-:S02]  /*8210*/  IADD3 R18, R10, 0x10, RZ ;  /* 0x000000100a127810 */ /* 0x000fc40007ffe0ff */
[----:B------:R-:W-:Y:S02]  /*8220*/  ISETP.GE.AND P2, PT, R10, UR15, PT ;  /* 0x0000000f0a007c0c */ /* 0x000fe4000bf46270 */
[----:B------:R-:W-:Y:S02]  /*8230*/  ISETP.GE.AND P5, PT, R18, UR15, PT ;  /* 0x0000000f12007c0c */ /* 0x000fe4000bfa6270 */
[C---:B------:R-:W-:Y:S02]  /*8240*/  IADD3 R18, R10.reuse, 0x11, RZ ;  /* 0x000000110a127810 */ /* 0x040fe40007ffe0ff */
[----:B------:R-:W-:Y:S01]  /*8250*/  ISETP.GE.AND P3, PT, R19, UR15, PT ;  /* 0x0000000f13007c0c */ /* 0x000fe2000bf66270 */
[----:B------:R-:W-:Y:S01]  /*8260*/  VIADD R19, R10, 0x18 ;  /* 0x000000180a137836 */ /* 0x000fe20000000000 */
[----:B------:R-:W-:Y:S02]  /*8270*/  FSEL R24, R24, -INF , !P2 ;  /* 0xff80000018187808 */ /* 0x000fe40005000000 */
[----:B------:R-:W-:-:S02]  /*8280*/  FSEL R23, R26, -INF , !P2 ;  /* 0xff8000001a177808 */ /* 0x000fc40005000000 */
[----:B------:R-:W-:Y:S02]  /*8290*/  ISETP.GE.AND P2, PT, R18, UR15, PT ;  /* 0x0000000f12007c0c */ /* 0x000fe4000bf46270 */
[----:B------:R-:W-:Y:S02]  /*82a0*/  IADD3 R18, R10, 0x19, RZ ;  /* 0x000000190a127810 */ /* 0x000fe40007ffe0ff */
[----:B------:R-:W-:Y:S02]  /*82b0*/  FSEL R25, R25, -INF , !P4 ;  /* 0xff80000019197808 */ /* 0x000fe40006000000 */
[----:B------:R-:W-:Y:S02]  /*82c0*/  FSEL R27, R27, -INF , !P4 ;  /* 0xff8000001b1b7808 */ /* 0x000fe40006000000 */
[----:B------:R-:W-:Y:S02]  /*82d0*/  ISETP.GE.AND P6, PT, R22, UR15, PT ;  /* 0x0000000f16007c0c */ /* 0x000fe4000bfc6270 */
[----:B------:R-:W-:-:S02]  /*82e0*/  ISETP.GE.AND P4, PT, R19, UR15, PT ;  /* 0x0000000f13007c0c */ /* 0x000fc4000bf86270 */
[----:B------:R-:W-:Y:S02]  /*82f0*/  FSEL R28, R28, -INF , !P3 ;  /* 0xff8000001c1c7808 */ /* 0x000fe40005800000 */
[----:B------:R-:W-:Y:S02]  /*8300*/  FSEL R30, R30, -INF , !P3 ;  /* 0xff8000001e1e7808 */ /* 0x000fe40005800000 */
[----:B------:R-:W-:Y:S02]  /*8310*/  IADD3 R19, R10, 0x20, RZ ;  /* 0x000000200a137810 */ /* 0x000fe40007ffe0ff */
        /* <DEDUP_REMOVED lines=9> */
[----:B------:R-:W-:-:S02]  /*83b0*/  IADD3 R18, R10, 0x29, RZ ;  /* 0x000000290a127810 */ /* 0x000fc40007ffe0ff */
[----:B------:R-:W-:Y:S02]  /*83c0*/  FSEL R33, R33, -INF , !P2 ;  /* 0xff80000021217808 */ /* 0x000fe40005000000 */
[----:B------:R-:W-:Y:S02]  /*83d0*/  FSEL R35, R35, -INF , !P2 ;  /* 0xff80000023237808 */ /* 0x000fe40005000000 */
[----:B------:R-:W-:Y:S01]  /*83e0*/  ISETP.GE.AND P2, PT, R19, UR15, PT ;  /* 0x0000000f13007c0c */ /* 0x000fe2000bf46270 */
[----:B------:R-:W-:Y:S01]  /*83f0*/  VIADD R19, R10, 0x30 ;  /* 0x000000300a137836 */ /* 0x000fe20000000000 */
[----:B------:R-:W-:Y:S02]  /*8400*/  FSEL R36, R36, -INF , !P4 ;  /* 0xff80000024247808 */ /* 0x000fe40006000000 */
[----:B------:R-:W-:Y:S02]  /*8410*/  FSEL R38, R38, -INF , !P4 ;  /* 0xff80000026267808 */ /* 0x000fe40006000000 */
[----:B------:R-:W-:-:S02]  /*8420*/  ISETP.GE.AND P4, PT, R18, UR15, PT ;  /* 0x0000000f12007c0c */ /* 0x000fc4000bf86270 */
[----:B------:R-:W-:Y:S02]  /*8430*/  IADD3 R18, R10, 0x31, RZ ;  /* 0x000000310a127810 */ /* 0x000fe40007ffe0ff */
[----:B------:R-:W-:Y:S02]  /*8440*/  FSEL R37, R37, -INF , !P3 ;  /* 0xff80000025257808 */ /* 0x000fe40005800000 */
[----:B------:R-:W-:Y:S02]  /*8450*/  FSEL R39, R39, -INF , !P3 ;  /* 0xff80000027277808 */ /* 0x000fe40005800000 */
[----:B------:R-:W-:Y:S02]  /*8460*/  ISETP.GE.AND P3, PT, R19, UR15, PT ;  /* 0x0000000f13007c0c */ /* 0x000fe4000bf66270 */
[----:B------:R-:W-:Y:S02]  /*8470*/  FSEL R40, R40, -INF , !P6 ;  /* 0xff80000028287808 */ /* 0x000fe40007000000 */
[----:B------:R-:W-:-:S02]  /*8480*/  FSEL R42, R42, -INF , !P6 ;  /* 0xff8000002a2a7808 */ /* 0x000fc40007000000 */
[----:B------:R-:W-:Y:S02]  /*8490*/  IADD3 R19, R10, 0x38, RZ ;  /* 0x000000380a137810 */ /* 0x000fe40007ffe0ff */
[----:B------:R-:W-:Y:S01]  /*84a0*/  ISETP.GE.AND P6, PT, R18, UR15, PT ;  /* 0x0000000f12007c0c */ /* 0x000fe2000bfc6270 */
[C---:B------:R-:W-:Y:S01]  /*84b0*/  VIADD R18, R10.reuse, 0x39 ;  /* 0x000000390a127836 */ /* 0x040fe20000000000 */
[----:B------:R-:W-:Y:S02]  /*84c0*/  FSEL R41, R41, -INF , !P5 ;  /* 0xff80000029297808 */ /* 0x000fe40006800000 */
[----:B------:R-:W-:Y:S02]  /*84d0*/  FSEL R43, R43, -INF , !P5 ;  /* 0xff8000002b2b7808 */ /* 0x000fe40006800000 */
[----:B------:R-:W-:Y:S02]  /*84e0*/  ISETP.GE.AND P5, PT, R19, UR15, PT ;  /* 0x0000000f13007c0c */ /* 0x000fe4000bfa6270 */
[----:B------:R-:W-:-:S02]  /*84f0*/  IADD3 R19, R10, 0x40, RZ ;  /* 0x000000400a137810 */ /* 0x000fc40007ffe0ff */
[----:B------:R-:W-:Y:S02]  /*8500*/  FSEL R44, R44, -INF , !P2 ;  /* 0xff8000002c2c7808 */ /* 0x000fe40005000000 */
[----:B------:R-:W-:Y:S02]  /*8510*/  FSEL R46, R46, -INF , !P2 ;  /* 0xff8000002e2e7808 */ /* 0x000fe40005000000 */
[----:B------:R-:W-:Y:S02]  /*8520*/  ISETP.GE.AND P2, PT, R18, UR15, PT ;  /* 0x0000000f12007c0c */ /* 0x000fe4000bf46270 */
[----:B------:R-:W-:Y:S02]  /*8530*/  IADD3 R18, R10, 0x41, RZ ;  /* 0x000000410a127810 */ /* 0x000fe40007ffe0ff */
[----:B------:R-:W-:Y:S02]  /*8540*/  FSEL R45, R45, -INF , !P4 ;  /* 0xff8000002d2d7808 */ /* 0x000fe40006000000 */
[----:B------:R-:W-:-:S02]  /*8550*/  FSEL R47, R47, -INF , !P4 ;  /* 0xff8000002f2f7808 */ /* 0x000fc40006000000 */
[----:B------:R-:W-:Y:S01]  /*8560*/  ISETP.GE.AND P4, PT, R19, UR15, PT ;  /* 0x0000000f13007c0c */ /* 0x000fe2000bf86270 */
[----:B------:R-:W-:Y:S01]  /*8570*/  VIADD R19, R10, 0x48 ;  /* 0x000000480a137836 */ /* 0x000fe20000000000 */
[----:B------:R-:W-:Y:S02]  /*8580*/  FSEL R48, R48, -INF , !P3 ;  /* 0xff80000030307808 */ /* 0x000fe40005800000 */
[----:B------:R-:W-:Y:S02]  /*8590*/  FSEL R50, R50, -INF , !P3 ;  /* 0xff80000032327808 */ /* 0x000fe40005800000 */
[----:B------:R-:W-:Y:S02]  /*85a0*/  ISETP.GE.AND P3, PT, R18, UR15, PT ;  /* 0x0000000f12007c0c */ /* 0x000fe4000bf66270 */
[----:B------:R-:W-:Y:S02]  /*85b0*/  FMNMX R18, R24, R21, !PT ;  /* 0x0000001518127209 */ /* 0x000fe40007800000 */
[----:B------:R-:W-:-:S02]  /*85c0*/  FMNMX R22, R23, R20, !PT ;  /* 0x0000001417167209 */ /* 0x000fc40007800000 */
[----:B------:R-:W-:Y:S02]  /*85d0*/  FSEL R49, R49, -INF , !P6 ;  /* 0xff80000031317808 */ /* 0x000fe40007000000 */
[----:B------:R-:W-:Y:S02]  /*85e0*/  FSEL R51, R51, -INF , !P6 ;  /* 0xff80000033337808 */ /* 0x000fe40007000000 */
[----:B------:R-:W-:Y:S02]  /*85f0*/  ISETP.GE.AND P6, PT, R19, UR15, PT ;  /* 0x0000000f13007c0c */ /* 0x000fe4000bfc6270 */
        /* <DEDUP_REMOVED lines=22> */
[----:B------:R-:W-:Y:S02]  /*8760*/  IADD3 R26, R10, 0x49, RZ ;  /* 0x000000490a1a7810 */ /* 0x000fe40007ffe0ff */
[----:B------:R-:W-:Y:S02]  /*8770*/  FMNMX R18, R48, R19, !PT ;  /* 0x0000001330127209 */ /* 0x000fe40007800000 */
[----:B------:R-:W-:Y:S02]  /*8780*/  FMNMX R22, R50, R153, !PT ;  /* 0x0000009932167209 */ /* 0x000fe40007800000 */
[----:B------:R-:W-:Y:S02]  /*8790*/  FSEL R52, R52, -INF , !P5 ;  /* 0xff80000034347808 */ /* 0x000fe40006800000 */
[----:B------:R-:W-:-:S02]  /*87a0*/  FSEL R54, R54, -INF , !P5 ;  /* 0xff80000036367808 */ /* 0x000fc40006800000 */
[----:B------:R-:W-:Y:S02]  /*87b0*/  ISETP.GE.AND P5, PT, R26, UR15, PT ;  /* 0x0000000f1a007c0c */ /* 0x000fe4000bfa6270 */
[----:B------:R-:W-:Y:S02]  /*87c0*/  FMNMX R19, R49, R18, !PT ;  /* 0x0000001231137209 */ /* 0x000fe40007800000 */
[----:B------:R-:W-:Y:S02]  /*87d0*/  IADD3 R26, R10, 0x50, RZ ;  /* 0x000000500a1a7810 */ /* 0x000fe40007ffe0ff */
[----:B------:R-:W-:Y:S02]  /*87e0*/  FMNMX R153, R51, R22, !PT ;  /* 0x0000001633997209 */ /* 0x000fe40007800000 */
[----:B------:R-:W-:Y:S02]  /*87f0*/  FSEL R53, R53, -INF , !P2 ;  /* 0xff80000035357808 */ /* 0x000fe40005000000 */
[----:B------:R-:W-:-:S02]  /*8800*/  FSEL R55, R55, -INF , !P2 ;  /* 0xff80000037377808 */ /* 0x000fc40005000000 */
[----:B------:R-:W-:Y:S02]  /*8810*/  FMNMX R18, R52, R19, !PT ;  /* 0x0000001334127209 */ /* 0x000fe40007800000 */
[----:B------:R-:W-:Y:S01]  /*8820*/  ISETP.GE.AND P2, PT, R26, UR15, PT ;  /* 0x0000000f1a007c0c */ /* 0x000fe2000bf46270 */
[----:B------:R-:W-:Y:S01]  /*8830*/  VIADD R26, R10, 0x51 ;  /* 0x000000510a1a7836 */ /* 0x000fe20000000000 */
[----:B------:R-:W-:Y:S02]  /*8840*/  FMNMX R22, R54, R153, !PT ;  /* 0x0000009936167209 */ /* 0x000fe40007800000 */
[----:B------:R-:W-:Y:S02]  /*8850*/  FSEL R56, R56, -INF , !P4 ;  /* 0xff80000038387808 */ /* 0x000fe40006000000 */
[----:B------:R-:W-:Y:S02]  /*8860*/  FMNMX R19, R53, R18, !PT ;  /* 0x0000001235137209 */ /* 0x000fe40007800000 */
[----:B------:R-:W-:-:S02]  /*8870*/  FSEL R58, R58, -INF , !P4 ;  /* 0xff8000003a3a7808 */ /* 0x000fc40006000000 */
[----:B------:R-:W-:Y:S02]  /*8880*/  FMNMX R153, R55, R22, !PT ;  /* 0x0000001637997209 */ /* 0x000fe40007800000 */
[----:B------:R-:W-:Y:S02]  /*8890*/  ISETP.GE.AND P4, PT, R26, UR15, PT ;  /* 0x0000000f1a007c0c */ /* 0x000fe4000bf86270 */
[----:B------:R-:W-:Y:S02]  /*88a0*/  IADD3 R26, R10, 0x58, RZ ;  /* 0x000000580a1a7810 */ /* 0x000fe40007ffe0ff */
[----:B------:R-:W-:Y:S02]  /*88b0*/  FSEL R57, R57, -INF , !P3 ;  /* 0xff80000039397808 */ /* 0x000fe40005800000 */
[----:B------:R-:W-:Y:S02]  /*88c0*/  FMNMX R18, R56, R19, !PT ;  /* 0x0000001338127209 */ /* 0x000fe40007800000 */
[----:B------:R-:W-:-:S02]  /*88d0*/  FSEL R59, R59, -INF , !P3 ;  /* 0xff8000003b3b7808 */ /* 0x000fc40005800000 */
[----:B------:R-:W-:Y:S02]  /*88e0*/  FMNMX R22, R58, R153, !PT ;  /* 0x000000993a167209 */ /* 0x000fe40007800000 */
[----:B------:R-:W-:Y:S02]  /*88f0*/  ISETP.GE.AND P3, PT, R26, UR15, PT ;  /* 0x0000000f1a007c0c */ /* 0x000fe4000bf66270 */
[----:B------:R-:W-:Y:S02]  /*8900*/  FSEL R60, R60, -INF , !P6 ;  /* 0xff8000003c3c7808 */ /* 0x000fe40007000000 */
[----:B------:R-:W-:Y:S02]  /*8910*/  FMNMX R19, R57, R18, !PT ;  /* 0x0000001239137209 */ /* 0x000fe40007800000 */
[----:B------:R-:W-:Y:S02]  /*8920*/  IADD3 R26, R10, 0x59, RZ ;  /* 0x000000590a1a7810 */ /* 0x000fe40007ffe0ff */
[----:B------:R-:W-:-:S02]  /*8930*/  FSEL R62, R62, -INF , !P6 ;  /* 0xff8000003e3e7808 */ /* 0x000fc40007000000 */
[----:B------:R-:W-:Y:S02]  /*8940*/  FMNMX R153, R59, R22, !PT ;  /* 0x000000163b997209 */ /* 0x000fe40007800000 */
[----:B------:R-:W-:Y:S02]  /*8950*/  FSEL R61, R61, -INF , !P5 ;  /* 0xff8000003d3d7808 */ /* 0x000fe40006800000 */
[----:B------:R-:W-:Y:S02]  /*8960*/  FMNMX R18, R60, R19, !PT ;  /* 0x000000133c127209 */ /* 0x000fe40007800000 */
[----:B------:R-:W-:Y:S01]  /*8970*/  ISETP.GE.AND P6, PT, R26, UR15, PT ;  /* 0x0000000f1a007c0c */ /* 0x000fe2000bfc6270 */
[----:B------:R-:W-:Y:S01]  /*8980*/  VIADD R26, R10, 0x60 ;  /* 0x000000600a1a7836 */ /* 0x000fe20000000000 */
[----:B------:R-:W-:Y:S02]  /*8990*/  FSEL R63, R63, -INF , !P5 ;  /* 0xff8000003f3f7808 */ /* 0x000fe40006800000 */
[----:B------:R-:W-:-:S02]  /*89a0*/  FMNMX R22, R62, R153, !PT ;  /* 0x000000993e167209 */ /* 0x000fc40007800000 */
[----:B------:R-:W-:Y:S02]  /*89b0*/  FSEL R64, R64, -INF , !P2 ;  /* 0xff80000040407808 */ /* 0x000fe40005000000 */
[----:B------:R-:W-:Y:S02]  /*89c0*/  FMNMX R19, R61, R18, !PT ;  /* 0x000000123d137209 */ /* 0x000fe40007800000 */
[----:B------:R-:W-:Y:S02]  /*89d0*/  FSEL R66, R66, -INF , !P2 ;  /* 0xff80000042427808 */ /* 0x000fe40005000000 */
[----:B------:R-:W-:Y:S02]  /*89e0*/  FMNMX R153, R63, R22, !PT ;  /* 0x000000163f997209 */ /* 0x000fe40007800000 */
[----:B------:R-:W-:Y:S02]  /*89f0*/  ISETP.GE.AND P5, PT, R26, UR15, PT ;  /* 0x0000000f1a007c0c */ /* 0x000fe4000bfa6270 */
[----:B------:R-:W-:-:S02]  /*8a00*/  IADD3 R26, R10, 0x61, RZ ;  /* 0x000000610a1a7810 */ /* 0x000fc40007ffe0ff */
[----:B------:R-:W-:Y:S02]  /*8a10*/  FSEL R65, R65, -INF , !P4 ;  /* 0xff80000041417808 */ /* 0x000fe40006000000 */
[----:B------:R-:W-:Y:S02]  /*8a20*/  FMNMX R18, R64, R19, !PT ;  /* 0x0000001340127209 */ /* 0x000fe40007800000 */
[----:B------:R-:W-:Y:S02]  /*8a30*/  FSEL R67, R67, -INF , !P4 ;  /* 0xff80000043437808 */ /* 0x000fe40006000000 */
[----:B------:R-:W-:Y:S02]  /*8a40*/  FMNMX R22, R66, R153, !PT ;  /* 0x0000009942167209 */ /* 0x000fe40007800000 */
[----:B------:R-:W-:Y:S02]  /*8a50*/  ISETP.GE.AND P2, PT, R26, UR15, PT ;  /* 0x0000000f1a007c0c */ /* 0x000fe4000bf46270 */
[----:B------:R-:W-:-:S02]  /*8a60*/  FSEL R68, R68, -INF , !P3 ;  /* 0xff80000044447808 */ /* 0x000fc40005800000 */
[----:B------:R-:W-:Y:S02]  /*8a70*/  FMNMX R19, R65, R18, !PT ;  /* 0x0000001241137209 */ /* 0x000fe40007800000 */
[----:B------:R-:W-:Y:S02]  /*8a80*/  IADD3 R26, R10, 0x68, RZ ;  /* 0x000000680a1a7810 */ /* 0x000fe40007ffe0ff */
[----:B------:R-:W-:Y:S02]  /*8a90*/  FSEL R70, R70, -INF , !P3 ;  /* 0xff80000046467808 */ /* 0x000fe40005800000 */
[----:B------:R-:W-:Y:S02]  /*8aa0*/  FMNMX R153, R67, R22, !PT ;  /* 0x0000001643997209 */ /* 0x000fe40007800000 */
[----:B------:R-:W-:Y:S02]  /*8ab0*/  FSEL R69, R69, -INF , !P6 ;  /* 0xff80000045457808 */ /* 0x000fe40007000000 */
[----:B------:R-:W-:-:S02]  /*8ac0*/  FMNMX R18, R68, R19, !PT ;  /* 0x0000001344127209 */ /* 0x000fc40007800000 */
[----:B------:R-:W-:Y:S01]  /*8ad0*/  ISETP.GE.AND P4, PT, R26, UR15, PT ;  /* 0x0000000f1a007c0c */ /* 0x000fe2000bf86270 */
[----:B------:R-:W-:Y:S01]  /*8ae0*/  VIADD R26, R10, 0x69 ;  /* 0x000000690a1a7836 */ /* 0x000fe20000000000 */
[----:B------:R-:W-:Y:S02]  /*8af0*/  FSEL R71, R71, -INF , !P6 ;  /* 0xff80000047477808 */ /* 0x000fe40007000000 */
        /* <DEDUP_REMOVED lines=36> */
[----:B------:R-:W-:Y:S02]  /*8d40*/  FSEL R86, R86, -INF , !P2 ;  /* 0xff80000056567808 */ /* 0x000fe40005000000 */
[----:B------:R-:W-:Y:S02]  /*8d50*/  FMNMX R153, R83, R22, !PT ;  /* 0x0000001653997209 */ /* 0x000fe40007800000 */
[----:B------:R-:W-:Y:S02]  /*8d60*/  FSEL R85, R85, -INF , !P4 ;  /* 0xff80000055557808 */ /* 0x000fe40006000000 */
[----:B------:R-:W-:Y:S02]  /*8d70*/  FMNMX R18, R84, R19, !PT ;  /* 0x0000001354127209 */ /* 0x000fe40007800000 */
[----:B------:R-:W-:-:S02]  /*8d80*/  FSEL R87, R87, -INF , !P4 ;  /* 0xff80000057577808 */ /* 0x000fc40006000000 */
[----:B------:R-:W-:Y:S02]  /*8d90*/  FMNMX R26, R86, R153, !PT ;  /* 0x00000099561a7209 */ /* 0x000fe40007800000 */
[----:B------:R-:W-:Y:S02]  /*8da0*/  FMNMX R22, R85, R18, !PT ;  /* 0x0000001255167209 */ /* 0x000fe40007800000 */
[----:B------:R-:W-:-:S03]  /*8db0*/  FMNMX R152, R87, R26, !PT ;  /* 0x0000001a57987209 */ /* 0x000fc60007800000 */
[----:B------:R-:W1:Y:S04]  /*8dc0*/  SHFL.BFLY PT, R19, R22, 0x1, 0x1f ;  /* 0x0c201f0016137f89 */ /* 0x000e6800000e0000 */
[----:B------:R-:W2:Y:S01]  /*8dd0*/  SHFL.BFLY PT, R155, R152, 0x1, 0x1f ;  /* 0x0c201f00989b7f89 */ /* 0x000ea200000e0000 */
[----:B-1----:R-:W-:Y:S02]  /*8de0*/  FMNMX R153, R22, R19, !PT ;  /* 0x0000001316997209 */ /* 0x002fe40007800000 */
[----:B------:R-:W-:Y:S02]  /*8df0*/  LEA R22, R6, R11, 0x3 ;  /* 0x0000000b06167211 */ /* 0x000fe400078e18ff */
[----:B--2---:R-:W-:Y:S01]  /*8e00*/  FMNMX R155, R152, R155, !PT ;  /* 0x0000009b989b7209 */ /* 0x004fe20007800000 */
[----:B------:R-:W1:Y:S01]  /*8e10*/  SHFL.BFLY PT, R18, R153, 0x2, 0x1f ;  /* 0x0c401f0099127f89 */ /* 0x000e6200000e0000 */
[----:B------:R-:W-:-:S03]  /*8e20*/  PRMT R152, RZ, 0x654, R22 ;  /* 0x00000654ff987816 */ /* 0x000fc60000000016 */
[----:B------:R-:W2:Y:S01]  /*8e30*/  SHFL.BFLY PT, R26, R155, 0x2, 0x1f ;  /* 0x0c401f009b1a7f89 */ /* 0x000ea200000e0000 */
[----:B------:R3:W-:Y:S01]  /*8e40*/  SYNCS.ARRIVE.TRANS64.RED.A1T0 RZ, [R152+URZ], RZ ;  /* 0x000000ff98ff79a7 */ /* 0x0007e2000810043f */
[----:B-1----:R-:W-:Y:S02]  /*8e50*/  FMNMX R19, R153, R18, !PT ;  /* 0x0000001299137209 */ /* 0x002fe40007800000 */
[----:B------:R-:W-:Y:S02]  /*8e60*/  SHF.L.U32 R153, R3, 0x1f, RZ ;  /* 0x0000001f03997819 */ /* 0x000fe400000006ff */
[----:B--2---:R-:W-:Y:S02]  /*8e70*/  FMNMX R18, R155, R26, !PT ;  /* 0x0000001a9b127209 */ /* 0x004fe40007800000 */
[----:B------:R-:W-:Y:S01]  /*8e80*/  FSETP.NEU.AND P2, PT, R19, -INF , PT ;  /* 0xff8000001300780b */ /* 0x000fe20003f4d000 */
[----:B------:R-:W1:Y:S01]  /*8e90*/  SYNCS.PHASECHK.TRANS64.TRYWAIT P4, [R156+URZ+0x24000], R153 ;  /* 0x024000999c0075a7 */ /* 0x000e62000808017f */
[----:B------:R-:W-:-:S02]  /*8ea0*/  FSETP.NEU.AND P3, PT, R18, -INF , PT ;  /* 0xff8000001200780b */ /* 0x000fc40003f6d000 */
[----:B------:R-:W-:Y:S02]  /*8eb0*/  FSEL R26, R19, RZ, P2 ;  /* 0x000000ff131a7208 */ /* 0x000fe40001000000 */
[----:B------:R-:W-:-:S03]  /*8ec0*/  FSEL R157, R18, RZ, P3 ;  /* 0x000000ff129d7208 */ /* 0x000fc60001800000 */
[----:B------:R-:W-:Y:S02]  /*8ed0*/  FADD R21, -R26, R21 ;  /* 0x000000151a157221 */ /* 0x000fe40000000100 */
[----:B------:R-:W-:Y:S02]  /*8ee0*/  FADD R20, -R157, R20 ;  /* 0x000000149d147221 */ /* 0x000fe40000000100 */
[----:B------:R-:W-:Y:S02]  /*8ef0*/  FMUL R22, R21, UR14 ;  /* 0x0000000e15167c20 */ /* 0x000fe40008400000 */
[----:B------:R-:W-:Y:S01]  /*8f00*/  FMUL R21, R20, UR14 ;  /* 0x0000000e14157c20 */ /* 0x000fe20008400000 */
[----:B------:R-:W-:Y:S02]  /*8f10*/  FMUL R20, R157, UR14 ;  /* 0x0000000e9d147c20 */ /* 0x000fe40008400000 */
[----:B------:R-:W-:Y:S02]  /*8f20*/  FSETP.GEU.AND P5, PT, R22, -126, PT ;  /* 0xc2fc00001600780b */ /* 0x000fe40003fae000 */
[----:B------:R-:W-:Y:S01]  /*8f30*/  FSETP.GEU.AND P6, PT, R21, -126, PT ;  /* 0xc2fc00001500780b */ /* 0x000fe20003fce000 */
[--C-:B---3--:R-:W-:Y:S01]  /*8f40*/  FFMA R152, R23, UR14, -R20.reuse ;  /* 0x0000000e17987c23 */ /* 0x108fe20008000814 */
[--C-:B------:R-:W-:Y:S01]  /*8f50*/  FFMA R23, R27, UR14, -R20.reuse ;  /* 0x0000000e1b177c23 */ /* 0x100fe20008000814 */
[----:B------:R-:W-:-:S03]  /*8f60*/  FFMA R154, R30, UR14, -R20 ;  /* 0x0000000e1e9a7c23 */ /* 0x000fc60008000814 */
[----:B------:R-:W-:Y:S02]  /*8f70*/  FSETP.GEU.AND P2, PT, R152, -126, PT ;  /* 0xc2fc00009800780b */ /* 0x000fe40003f4e000 */
[----:B------:R-:W-:-:S03]  /*8f80*/  FSETP.GEU.AND P3, PT, R23, -126, PT ;  /* 0xc2fc00001700780b */ /* 0x000fc60003f6e000 */
[----:B------:R-:W-:Y:S02]  /*8f90*/  @!P5 FMUL R22, R22, 0.5 ;  /* 0x3f0000001616d820 */ /* 0x000fe40000400000 */
[----:B------:R-:W-:-:S04]  /*8fa0*/  @!P6 FMUL R21, R21, 0.5 ;  /* 0x3f0000001515e820 */ /* 0x000fc80000400000 */
[----:B------:R-:W2:Y:S02]  /*8fb0*/  MUFU.EX2 R22, R22 ;  /* 0x0000001600167308 */ /* 0x000ea40000000800 */
[----:B------:R-:W-:-:S06]  /*8fc0*/  @!P2 FMUL R152, R152, 0.5 ;  /* 0x3f0000009898a820 */ /* 0x000fcc0000400000 */
[----:B------:R-:W3:Y:S01]  /*8fd0*/  MUFU.EX2 R21, R21 ;  /* 0x0000001500157308 */ /* 0x000ee20000000800 */
[----:B-1----:R-:W-:Y:S05]  /*8fe0*/  @!P4 BRA `(.L_x_44) ;  /* 0x000000440048c947 */ /* 0x002fea0003800000 */
.L_x_90:
[----:B------:R-:W-:Y:S05]  /*8ff0*/  BSYNC B0 ;  /* 0x0000000000007941 */ /* 0x000fea0003800000 */
.L_x_43:
[----:B------:R-:W-:Y:S01]  /*9000*/  FSETP.GEU.AND P4, PT, R154, -126, PT ;  /* 0xc2fc00009a00780b */ /* 0x000fe20003f8e000 */
[----:B------:R-:W-:Y:S01]  /*9010*/  @!P3 FMUL R23, R23, 0.5 ;  /* 0x3f0000001717b820 */ /* 0x000fe20000400000 */
[----:B------:R-:W4:Y:S01]  /*9020*/  MUFU.EX2 R30, R152 ;  /* 0x00000098001e7308 */ /* 0x000f220000000800 */
[--C-:B-1----:R-:W-:Y:S01]  /*9030*/  FFMA R153, R31, UR14, -R20.reuse ;  /* 0x0000000e1f997c23 */ /* 0x102fe20008000814 */
[----:B------:R-:W-:Y:S01]  /*9040*/  FMUL R31, R26, UR14 ;  /* 0x0000000e1a1f7c20 */ /* 0x000fe20008400000 */
[----:B--2---:R-:W-:Y:S01]  /*9050*/  @!P5 FMUL R22, R22, R22 ;  /* 0x000000161616d220 */ /* 0x004fe20000400000 */
[----:B---3--:R-:W-:Y:S01]  /*9060*/  @!P6 FMUL R21, R21, R21 ;  /* 0x000000151515e220 */ /* 0x008fe20000400000 */
[----:B------:R-:W-:Y:S01]  /*9070*/  LEA R158, R15, UR23, 0xb ;  /* 0x000000170f9e7c11 */ /* 0x000fe2000f8e58ff */
[--C-:B------:R-:W-:Y:S01]  /*9080*/  FFMA R24, R24, UR14, -R31.reuse ;  /* 0x0000000e18187c23 */ /* 0x100fe2000800081f */
[--C-:B------:R-:W-:Y:S01]  /*9090*/  FFMA R25, R25, UR14, -R31.reuse ;  /* 0x0000000e19197c23 */ /* 0x100fe2000800081f */
[----:B------:R-:W1:Y:S01]  /*90a0*/  MUFU.EX2 R23, R23 ;  /* 0x0000001700177308 */ /* 0x000e620000000800 */
[--C-:B------:R-:W-:Y:S01]  /*90b0*/  FFMA R26, R28, UR14, -R31.reuse ;  /* 0x0000000e1c1a7c23 */ /* 0x100fe2000800081f */
[--C-:B------:R-:W-:Y:S01]  /*90c0*/  FFMA R27, R29, UR14, -R31.reuse ;  /* 0x0000000e1d1b7c23 */ /* 0x100fe2000800081f */
[----:B------:R-:W-:Y:S01]  /*90d0*/  @!P4 FMUL R154, R154, 0.5 ;  /* 0x3f0000009a9ac820 */ /* 0x000fe20000400000 */
[----:B------:R-:W-:Y:S01]  /*90e0*/  FSETP.GEU.AND P5, PT, R153, -126, PT ;  /* 0xc2fc00009900780b */ /* 0x000fe20003fae000 */
[----:B------:R-:W-:Y:S05]  /*90f0*/  WARPSYNC.ALL ;  /* 0x0000000000007948 */ /* 0x000fea0003800000 */
[----:B------:R-:W2:Y:S01]  /*9100*/  MUFU.EX2 R152, R154 ;  /* 0x0000009a00987308 */ /* 0x000ea20000000800 */
[----:B----4-:R-:W-:Y:S01]  /*9110*/  @!P2 FMUL R30, R30, R30 ;  /* 0x0000001e1e1ea220 */ /* 0x010fe20000400000 */
[----:B------:R-:W-:Y:S01]  /*9120*/  FSETP.GEU.AND P6, PT, R24, -126, PT ;  /* 0xc2fc00001800780b */ /* 0x000fe20003fce000 */
[-C--:B------:R-:W-:Y:S01]  /*9130*/  FMUL R88, R88, R22.reuse ;  /* 0x0000001658587220 */ /* 0x080fe20000400000 */
[----:B------:R-:W-:Y:S01]  /*9140*/  FSETP.GEU.AND P2, PT, R25, -126, PT ;  /* 0xc2fc00001900780b */ /* 0x000fe20003f4e000 */
[-C--:B------:R-:W-:Y:S01]  /*9150*/  FMUL R89, R89, R22.reuse ;  /* 0x0000001659597220 */ /* 0x080fe20000400000 */
[----:B------:R-:W-:Y:S01]  /*9160*/  MOV R159, 0x40000040 ;  /* 0x40000040009f7802 */ /* 0x000fe20000000f00 */
[----:B-1----:R-:W-:Y:S01]  /*9170*/  @!P3 FMUL R23, R23, R23 ;  /* 0x000000171717b220 */ /* 0x002fe20000400000 */
[----:B------:R-:W-:Y:S01]  /*9180*/  FSETP.GEU.AND P3, PT, R26, -126, PT ;  /* 0xc2fc00001a00780b */ /* 0x000fe20003f6e000 */
[----:B------:R-:W-:Y:S01]  /*9190*/  @!P5 FMUL R153, R153, 0.5 ;  /* 0x3f0000009999d820 */ /* 0x000fe20000400000 */
[----:B------:R-:W-:Y:S01]  /*91a0*/  R2UR UR6, R158 ;  /* 0x000000009e0672ca */ /* 0x000fe200000e0000 */
[-C--:B------:R-:W-:Y:S01]  /*91b0*/  FMUL R92, R92, R22.reuse ;  /* 0x000000165c5c7220 */ /* 0x080fe20000400000 */
[----:B------:R-:W-:Y:S01]  /*91c0*/  R2UR UR7, R159 ;  /* 0x000000009f0772ca */ /* 0x000fe200000e0000 */
[-C--:B------:R-:W-:Y:S01]  /*91d0*/  FMUL R93, R93, R22.reuse ;  /* 0x000000165d5d7220 */ /* 0x080fe20000400000 */
[----:B------:R-:W-:Y:S01]  /*91e0*/  FMUL R96, R96, R22 ;  /* 0x0000001660607220 */ /* 0x000fe20000400000 */
[----:B------:R-:W-:Y:S01]  /*91f0*/  @!P6 FMUL R24, R24, 0.5 ;  /* 0x3f0000001818e820 */ /* 0x000fe20000400000 */
[----:B------:R-:W1:Y:S01]  /*9200*/  MUFU.EX2 R153, R153 ;  /* 0x0000009900997308 */ /* 0x000e620000000800 */
[----:B--2---:R-:W-:Y:S01]  /*9210*/  @!P4 FMUL R152, R152, R152 ;  /* 0x000000989898c220 */ /* 0x004fe20000400000 */
[----:B------:R-:W-:Y:S01]  /*9220*/  FSETP.GEU.AND P4, PT, R27, -126, PT ;  /* 0xc2fc00001b00780b */ /* 0x000fe20003f8e000 */
[----:B------:R-:W-:Y:S01]  /*9230*/  @!P2 FMUL R25, R25, 0.5 ;  /* 0x3f0000001919a820 */ /* 0x000fe20000400000 */
[-C--:B------:R-:W-:Y:S01]  /*9240*/  FMUL R97, R97, R22.reuse ;  /* 0x0000001661617220 */ /* 0x080fe20000400000 */
[----:B------:R-:W-:Y:S01]  /*9250*/  @!P3 FMUL R26, R26, 0.5 ;  /* 0x3f0000001a1ab820 */ /* 0x000fe20000400000 */
[-C--:B------:R-:W-:Y:S01]  /*9260*/  FMUL R100, R100, R22.reuse ;  /* 0x0000001664647220 */ /* 0x080fe20000400000 */
[-C--:B------:R-:W-:Y:S01]  /*9270*/  FMUL R101, R101, R22.reuse ;  /* 0x0000001665657220 */ /* 0x080fe20000400000 */
[----:B------:R-:W2:Y:S01]  /*9280*/  MUFU.EX2 R155, R24 ;  /* 0x00000018009b7308 */ /* 0x000ea20000000800 */
[-C--:B------:R-:W-:Y:S01]  /*9290*/  FMUL R104, R104, R22.reuse ;  /* 0x0000001668687220 */ /* 0x080fe20000400000 */
[-C--:B------:R-:W-:Y:S01]  /*92a0*/  FMUL R105, R105, R22.reuse ;  /* 0x0000001669697220 */ /* 0x080fe20000400000 */
[-C--:B------:R-:W-:Y:S01]  /*92b0*/  FMUL R108, R108, R22.reuse ;  /* 0x000000166c6c7220 */ /* 0x080fe20000400000 */
[-C--:B------:R-:W-:Y:S01]  /*92c0*/  FMUL R109, R109, R22.reuse ;  /* 0x000000166d6d7220 */ /* 0x080fe20000400000 */
[-C--:B------:R-:W-:Y:S01]  /*92d0*/  FMUL R112, R112, R22.reuse ;  /* 0x0000001670707220 */ /* 0x080fe20000400000 */
[-C--:B------:R-:W-:Y:S01]  /*92e0*/  FMUL R113, R113, R22.reuse ;  /* 0x0000001671717220 */ /* 0x080fe20000400000 */
[----:B------:R-:W-:Y:S01]  /*92f0*/  @!P4 FMUL R27, R27, 0.5 ;  /* 0x3f0000001b1bc820 */ /* 0x000fe20000400000 */
[----:B------:R-:W3:Y:S01]  /*9300*/  MUFU.EX2 R154, R25 ;  /* 0x00000019009a7308 */ /* 0x000ee20000000800 */
[----:B-1----:R-:W-:Y:S01]  /*9310*/  @!P5 FMUL R153, R153, R153 ;  /* 0x000000999999d220 */ /* 0x002fe20000400000 */
[-C--:B------:R-:W-:Y:S01]  /*9320*/  FMUL R116, R116, R22.reuse ;  /* 0x0000001674747220 */ /* 0x080fe20000400000 */
[-C--:B------:R-:W-:Y:S01]  /*9330*/  FMUL R117, R117, R22.reuse ;  /* 0x0000001675757220 */ /* 0x080fe20000400000 */
[-C--:B------:R-:W-:Y:S01]  /*9340*/  FMUL R120, R120, R22.reuse ;  /* 0x0000001678787220 */ /* 0x080fe20000400000 */
[-C--:B------:R-:W-:Y:S01]  /*9350*/  FMUL R121, R121, R22.reuse ;  /* 0x0000001679797220 */ /* 0x080fe20000400000 */
[-C--:B------:R-:W-:Y:S01]  /*9360*/  FMUL R124, R124, R22.reuse ;  /* 0x000000167c7c7220 */ /* 0x080fe20000400000 */
[-C--:B------:R-:W-:Y:S01]  /*9370*/  FMUL R125, R125, R22.reuse ;  /* 0x000000167d7d7220 */ /* 0x080fe20000400000 */
[----:B------:R-:W1:Y:S01]  /*9380*/  MUFU.EX2 R29, R26 ;  /* 0x0000001a001d7308 */ /* 0x000e620000000800 */
[----:B--2---:R-:W-:Y:S01]  /*9390*/  @!P6 FMUL R155, R155, R155 ;  /* 0x0000009b9b9be220 */ /* 0x004fe20000400000 */
[-C--:B------:R-:W-:Y:S01]  /*93a0*/  FMUL R128, R128, R22.reuse ;  /* 0x0000001680807220 */ /* 0x080fe20000400000 */
[-C--:B------:R-:W-:Y:S01]  /*93b0*/  FMUL R129, R129, R22.reuse ;  /* 0x0000001681817220 */ /* 0x080fe20000400000 */
[-C--:B------:R-:W-:Y:S01]  /*93c0*/  FMUL R132, R132, R22.reuse ;  /* 0x0000001684847220 */ /* 0x080fe20000400000 */
[-C--:B------:R-:W-:Y:S01]  /*93d0*/  FMUL R133, R133, R22.reuse ;  /* 0x0000001685857220 */ /* 0x080fe20000400000 */
[-C--:B------:R-:W-:Y:S01]  /*93e0*/  FMUL R136, R136, R22.reuse ;  /* 0x0000001688887220 */ /* 0x080fe20000400000 */
[----:B------:R-:W-:Y:S01]  /*93f0*/  FMUL R137, R137, R22 ;  /* 0x0000001689897220 */ /* 0x000fe20000400000 */
[----:B------:R-:W2:Y:S01]  /*9400*/  MUFU.EX2 R28, R27 ;  /* 0x0000001b001c7308 */ /* 0x000ea20000000800 */
[----:B---3--:R-:W-:Y:S01]  /*9410*/  @!P2 FMUL R154, R154, R154 ;  /* 0x0000009a9a9aa220 */ /* 0x008fe20000400000 */
[-C--:B------:R-:W-:Y:S01]  /*9420*/  FMUL R140, R140, R22.reuse ;  /* 0x000000168c8c7220 */ /* 0x080fe20000400000 */
[-C--:B------:R-:W-:Y:S01]  /*9430*/  FMUL R141, R141, R22.reuse ;  /* 0x000000168d8d7220 */ /* 0x080fe20000400000 */
[-C--:B------:R-:W-:Y:S01]  /*9440*/  FMUL R144, R144, R22.reuse ;  /* 0x0000001690907220 */ /* 0x080fe20000400000 */
[-C--:B------:R-:W-:Y:S01]  /*9450*/  FMUL R145, R145, R22.reuse ;  /* 0x0000001691917220 */ /* 0x080fe20000400000 */
[-C--:B------:R-:W-:Y:S01]  /*9460*/  FMUL R148, R148, R22.reuse ;  /* 0x0000001694947220 */ /* 0x080fe20000400000 */
[----:B------:R-:W-:Y:S01]  /*9470*/  FMUL R149, R149, R22 ;  /* 0x0000001695957220 */ /* 0x000fe20000400000 */
        /* <DEDUP_REMOVED lines=9> */
[----:B--2---:R-:W-:Y:S01]  /*9510*/  @!P4 FMUL R28, R28, R28 ;  /* 0x0000001c1c1cc220 */ /* 0x004fe20000400000 */
        /* <DEDUP_REMOVED lines=25> */
[--C-:B------:R-:W-:Y:S01]  /*96b0*/  FFMA R32, R32, UR14, -R31.reuse ;  /* 0x0000000e20207c23 */ /* 0x100fe2000800081f */
[----:B------:R-:W-:Y:S01]  /*96c0*/  F2FP.F16.F32.PACK_AB R27, R153, R152 ;  /* 0x00000098991b723e */ /* 0x000fe200000000ff */
[--C-:B------:R-:W-:Y:S01]  /*96d0*/  FFMA R33, R33, UR14, -R31.reuse ;  /* 0x0000000e21217c23 */ /* 0x100fe2000800081f */
[----:B------:R-:W-:Y:S01]  /*96e0*/  F2FP.F16.F32.PACK_AB R24, R154, R155 ;  /* 0x0000009b9a18723e */ /* 0x000fe200000000ff */
[--C-:B------:R-:W-:Y:S01]  /*96f0*/  FFMA R34, R34, UR14, -R20.reuse ;  /* 0x0000000e22227c23 */ /* 0x100fe20008000814 */
[----:B------:R-:W-:Y:S01]  /*9700*/  F2FP.F16.F32.PACK_AB R26, R28, R29 ;  /* 0x0000001d1c1a723e */ /* 0x000fe200000000ff */
[--C-:B------:R-:W-:Y:S01]  /*9710*/  FFMA R35, R35, UR14, -R20.reuse ;  /* 0x0000000e23237c23 */ /* 0x100fe20008000814 */
[----:B------:R-:W-:Y:S01]  /*9720*/  FSETP.GEU.AND P3, PT, R32, -126, PT ;  /* 0xc2fc00002000780b */ /* 0x000fe20003f6e000 */
[--C-:B------:R-:W-:Y:S01]  /*9730*/  FFMA R156, R38, UR14, -R20.reuse ;  /* 0x0000000e269c7c23 */ /* 0x100fe20008000814 */
[----:B------:R-:W-:Y:S01]  /*9740*/  WARPGROUP.ARRIVE ;  /* 0x00000000000079c5 */ /* 0x000fe20000000000 */
[----:B------:R-:W-:Y:S01]  /*9750*/  FSETP.GEU.AND P6, PT, R33, -126, PT ;  /* 0xc2fc00002100780b */ /* 0x000fe20003fce000 */
[--C-:B------:R-:W-:Y:S01]  /*9760*/  FFMA R157, R39, UR14, -R20.reuse ;  /* 0x0000000e279d7c23 */ /* 0x100fe20008000814 */
[----:B------:R-:W-:Y:S01]  /*9770*/  FSETP.GEU.AND P5, PT, R34, -126, PT ;  /* 0xc2fc00002200780b */ /* 0x000fe20003fae000 */
[--C-:B------:R-:W-:Y:S01]  /*9780*/  FFMA R42, R42, UR14, -R20.reuse ;  /* 0x0000000e2a2a7c23 */ /* 0x100fe20008000814 */
[----:B------:R-:W-:Y:S01]  /*9790*/  FSETP.GEU.AND P2, PT, R35, -126, PT ;  /* 0xc2fc00002300780b */ /* 0x000fe20003f4e000 */
[----:B------:R-:W-:Y:S01]  /*97a0*/  HGMMA.64x128x16.F32 R88, R24, gdesc[UR4].tnspB, R88, gsb0 ;  /* 0x41e0000418587df0 */ /* 0x000fe20008000858 */
[--C-:B------:R-:W-:Y:S01]  /*97b0*/  FFMA R46, R46, UR14, -R20.reuse ;  /* 0x0000000e2e2e7c23 */ /* 0x100fe20008000814 */
[--C-:B------:R-:W-:Y:S01]  /*97c0*/  FFMA R47, R47, UR14, -R20.reuse ;  /* 0x0000000e2f2f7c23 */ /* 0x100fe20008000814 */
[--C-:B------:R-:W-:Y:S01]  /*97d0*/  FFMA R54, R54, UR14, -R20.reuse ;  /* 0x0000000e36367c23 */ /* 0x100fe20008000814 */
[--C-:B------:R-:W-:Y:S01]  /*97e0*/  FFMA R55, R55, UR14, -R20.reuse ;  /* 0x0000000e37377c23 */ /* 0x100fe20008000814 */
[----:B------:R-:W-:Y:S01]  /*97f0*/  @!P3 FMUL R32, R32, 0.5 ;  /* 0x3f0000002020b820 */ /* 0x000fe20000400000 */
[--C-:B------:R-:W-:Y:S01]  /*9800*/  FFMA R62, R62, UR14, -R20.reuse ;  /* 0x0000000e3e3e7c23 */ /* 0x100fe20008000814 */
[--C-:B------:R-:W-:Y:S01]  /*9810*/  FFMA R63, R63, UR14, -R20.reuse ;  /* 0x0000000e3f3f7c23 */ /* 0x100fe20008000814 */
[----:B------:R-:W-:Y:S01]  /*9820*/  @!P6 FMUL R33, R33, 0.5 ;  /* 0x3f0000002121e820 */ /* 0x000fe20000400000 */
[--C-:B------:R-:W-:Y:S01]  /*9830*/  FFMA R68, R68, UR14, -R31.reuse ;  /* 0x0000000e44447c23 */ /* 0x100fe2000800081f */
[----:B------:R-:W-:Y:S01]  /*9840*/  @!P5 FMUL R34, R34, 0.5 ;  /* 0x3f0000002222d820 */ /* 0x000fe20000400000 */
[----:B------:R-:W1:Y:S01]  /*9850*/  MUFU.EX2 R32, R32 ;  /* 0x0000002000207308 */ /* 0x000e620000000800 */
[----:B------:R-:W-:Y:S01]  /*9860*/  @!P2 FMUL R35, R35, 0.5 ;  /* 0x3f0000002323a820 */ /* 0x000fe20000400000 */
[--C-:B------:R-:W-:Y:S01]  /*9870*/  FFMA R70, R70, UR14, -R20.reuse ;  /* 0x0000000e46467c23 */ /* 0x100fe20008000814 */
[--C-:B------:R-:W-:Y:S01]  /*9880*/  FFMA R71, R71, UR14, -R20.reuse ;  /* 0x0000000e47477c23 */ /* 0x100fe20008000814 */
[--C-:B------:R-:W-:Y:S01]  /*9890*/  FFMA R78, R78, UR14, -R20.reuse ;  /* 0x0000000e4e4e7c23 */ /* 0x100fe20008000814 */
[--C-:B------:R-:W-:Y:S01]  /*98a0*/  FFMA R79, R79, UR14, -R20.reuse ;  /* 0x0000000e4f4f7c23 */ /* 0x100fe20008000814 */
[--C-:B------:R-:W-:Y:S01]  /*98b0*/  FFMA R83, R83, UR14, -R20.reuse ;  /* 0x0000000e53537c23 */ /* 0x100fe20008000814 */
[--C-:B------:R-:W-:Y:S01]  /*98c0*/  FFMA R84, R84, UR14, -R31.reuse ;  /* 0x0000000e54547c23 */ /* 0x100fe2000800081f */
[----:B------:R-:W2:Y:S01]  /*98d0*/  MUFU.EX2 R33, R33 ;  /* 0x0000002100217308 */ /* 0x000ea20000000800 */
[----:B------:R-:W-:Y:S01]  /*98e0*/  FFMA R85, R85, UR14, -R31 ;  /* 0x0000000e55557c23 */ /* 0x000fe2000800081f */
[--C-:B------:R-:W-:Y:S01]  /*98f0*/  FFMA R86, R86, UR14, -R20.reuse ;  /* 0x0000000e56567c23 */ /* 0x100fe20008000814 */
[----:B------:R-:W-:Y:S01]  /*9900*/  FFMA R87, R87, UR14, -R20 ;  /* 0x0000000e57577c23 */ /* 0x000fe20008000814 */
[----:B------:R-:W-:Y:S01]  /*9910*/  FFMA R155, R22, R13, R155 ;  /* 0x0000000d169b7223 */ /* 0x000fe2000000009b */
[----:B------:R-:W-:Y:S01]  /*9920*/  FFMA R30, R21, R12, R30 ;  /* 0x0000000c151e7223 */ /* 0x000fe2000000001e */
[----:B------:R-:W-:Y:S01]  /*9930*/  IMAD.MOV.U32 R159, RZ, RZ, 0x40000040 ;  /* 0x40000040ff9f7424 */ /* 0x000fe200078e00ff */
[----:B------:R-:W-:Y:S01]  /*9940*/  IADD3 R6, R6, 0x1, RZ ;  /* 0x0000000106067810 */ /* 0x000fe20007ffe0ff */
[----:B------:R-:W3:Y:S01]  /*9950*/  MUFU.EX2 R34, R34 ;  /* 0x0000002200227308 */ /* 0x000ee20000000800 */
[----:B-1----:R-:W-:Y:S01]  /*9960*/  @!P3 FMUL R32, R32, R32 ;  /* 0x000000202020b220 */ /* 0x002fe20000400000 */
[----:B------:R-:W-:Y:S01]  /*9970*/  FADD R154, R155, R154 ;  /* 0x0000009a9b9a7221 */ /* 0x000fe20000000000 */
[----:B------:R-:W-:-:S03]  /*9980*/  FADD R23, R30, R23 ;  /* 0x000000171e177221 */ /* 0x000fc60000000000 */
[----:B------:R-:W-:Y:S01]  /*9990*/  FADD R29, R154, R29 ;  /* 0x0000001d9a1d7221 */ /* 0x000fe20000000000 */
[----:B------:R-:W-:Y:S01]  /*99a0*/  FADD R152, R23, R152 ;  /* 0x0000009817987221 */ /* 0x000fe20000000000 */
[----:B------:R-:W1:Y:S01]  /*99b0*/  MUFU.EX2 R35, R35 ;  /* 0x0000002300237308 */ /* 0x000e620000000800 */
[----:B--2---:R-:W-:Y:S01]  /*99c0*/  @!P6 FMUL R33, R33, R33 ;  /* 0x000000212121e220 */ /* 0x004fe20000400000 */
[----:B------:R-:W-:Y:S01]  /*99d0*/  FSETP.GEU.AND P6, PT, R156, -126, PT ;  /* 0xc2fc00009c00780b */ /* 0x000fe20003fce000 */
[----:B------:R-:W-:Y:S01]  /*99e0*/  FADD R29, R29, R28 ;  /* 0x0000001c1d1d7221 */ /* 0x000fe20000000000 */
[----:B------:R-:W-:Y:S01]  /*99f0*/  FADD R153, R152, R153 ;  /* 0x0000009998997221 */ /* 0x000fe20000000000 */
[----:B---3--:R-:W-:Y:S01]  /*9a00*/  @!P5 FMUL R34, R34, R34 ;  /* 0x000000222222d220 */ /* 0x008fe20000400000 */
[----:B------:R-:W-:-:S09]  /*9a10*/  FSETP.GEU.AND P5, PT, R157, -126, PT ;  /* 0xc2fc00009d00780b */ /* 0x000fd20003fae000 */
[----:B------:R-:W-:Y:S01]  /*9a20*/  @!P6 FMUL R156, R156, 0.5 ;  /* 0x3f0000009c9ce820 */ /* 0x000fe20000400000 */
[----:B-1----:R-:W-:-:S03]  /*9a30*/  @!P2 FMUL R35, R35, R35 ;  /* 0x000000232323a220 */ /* 0x002fc60000400000 */
[----:B------:R-:W-:Y:S01]  /*9a40*/  @!P5 FMUL R157, R157, 0.5 ;  /* 0x3f0000009d9dd820 */ /* 0x000fe20000400000 */
[----:B------:R-:W-:Y:S02]  /*9a50*/  WARPGROUP.DEPBAR.LE gsb0, 0x0 ;  /* 0x00008000000079c5 */ /* 0x000fe40000010000 */
[--C-:B------:R-:W-:Y:S01]  /*9a60*/  FFMA R26, R36, UR14, -R31.reuse ;  /* 0x0000000e241a7c23 */ /* 0x100fe2000800081f */
[----:B------:R-:W-:Y:S01]  /*9a70*/  FFMA R27, R37, UR14, -R31 ;  /* 0x0000000e251b7c23 */ /* 0x000fe2000800081f */
[----:B------:R1:W2:Y:S01]  /*9a80*/  MUFU.EX2 R36, R157 ;  /* 0x0000009d00247308 */ /* 0x0002a20000000800 */
[----:B------:R-:W-:Y:S01]  /*9a90*/  IMAD.MOV.U32 R25, RZ, RZ, 0x40000040 ;  /* 0x40000040ff197424 */ /* 0x000fe200078e00ff */
[----:B------:R-:W-:Y:S02]  /*9aa0*/  IADD3 R24, R158, 0x80, RZ ;  /* 0x000000809e187810 */ /* 0x000fe40007ffe0ff */
[----:B------:R-:W-:Y:S02]  /*9ab0*/  FSETP.GEU.AND P4, PT, R26, -126, PT ;  /* 0xc2fc00001a00780b */ /* 0x000fe40003f8e000 */
[----:B------:R-:W-:-:S02]  /*9ac0*/  FSETP.GEU.AND P3, PT, R27, -126, PT ;  /* 0xc2fc00001b00780b */ /* 0x000fc40003f6e000 */
[----:B------:R-:W3:Y:S01]  /*9ad0*/  MUFU.EX2 R37, R156 ;  /* 0x0000009c00257308 */ /* 0x000ee20000000800 */
[----:B------:R-:W-:Y:S01]  /*9ae0*/  R2UR UR6, R24 ;  /* 0x00000000180672ca */ /* 0x000fe200000e0000 */
[--C-:B-1----:R-:W-:Y:S01]  /*9af0*/  FFMA R157, R40, UR14, -R31.reuse ;  /* 0x0000000e289d7c23 */ /* 0x102fe2000800081f */
[----:B------:R-:W-:Y:S01]  /*9b00*/  R2UR UR7, R25 ;  /* 0x00000000190772ca */ /* 0x000fe200000e0000 */
[----:B------:R-:W-:Y:S01]  /*9b10*/  FFMA R40, R41, UR14, -R31 ;  /* 0x0000000e29287c23 */ /* 0x000fe2000800081f */
[----:B------:R-:W-:Y:S01]  /*9b20*/  F2FP.F16.F32.PACK_AB R24, R33, R32 ;  /* 0x000000202118723e */ /* 0x000fe200000000ff */
[----:B------:R-:W-:Y:S01]  /*9b30*/  FFMA R41, R43, UR14, -R20 ;  /* 0x0000000e2b297c23 */ /* 0x000fe20008000814 */
[----:B------:R-:W-:Y:S01]  /*9b40*/  F2FP.F16.F32.PACK_AB R25, R35, R34 ;  /* 0x000000222319723e */ /* 0x000fe200000000ff */
[----:B------:R-:W-:Y:S01]  /*9b50*/  FADD R32, R29, R32 ;  /* 0x000000201d207221 */ /* 0x000fe20000000000 */
[----:B------:R-:W-:Y:S01]  /*9b60*/  @!P4 FMUL R26, R26, 0.5 ;  /* 0x3f0000001a1ac820 */ /* 0x000fe20000400000 */
[----:B--2---:R-:W-:Y:S01]  /*9b70*/  @!P5 FMUL R36, R36, R36 ;  /* 0x000000242424d220 */ /* 0x004fe20000400000 */
[----:B------:R-:W-:Y:S01]  /*9b80*/  @!P3 FMUL R27, R27, 0.5 ;  /* 0x3f0000001b1bb820 */ /* 0x000fe20000400000 */
[----:B------:R-:W-:Y:S01]  /*9b90*/  FSETP.GEU.AND P5, PT, R42, -126, PT ;  /* 0xc2fc00002a00780b */ /* 0x000fe20003fae000 */
[----:B------:R-:W1:Y:S01]  /*9ba0*/  MUFU.EX2 R39, R26 ;  /* 0x0000001a00277308 */ /* 0x000e620000000800 */
[----:B------:R-:W-:Y:S01]  /*9bb0*/  FSETP.GEU.AND P2, PT, R41, -126, PT ;  /* 0xc2fc00002900780b */ /* 0x000fe20003f4e000 */
[----:B------:R-:W-:Y:S01]  /*9bc0*/  FADD R34, R153, R34 ;  /* 0x0000002299227221 */ /* 0x000fe20000000000 */
[----:B------:R-:W-:Y:S01]  /*9bd0*/  FADD R32, R32, R33 ;  /* 0x0000002120207221 */ /* 0x000fe20000000000 */
[----:B---3--:R-:W-:Y:S01]  /*9be0*/  @!P6 FMUL R37, R37, R37 ;  /* 0x000000252525e220 */ /* 0x008fe20000400000 */
[----:B------:R-:W-:Y:S01]  /*9bf0*/  FSETP.GEU.AND P6, PT, R40, -126, PT ;  /* 0xc2fc00002800780b */ /* 0x000fe20003fce000 */
[----:B------:R-:W-:-:S02]  /*9c00*/  FADD R34, R34, R35 ;  /* 0x0000002322227221 */ /* 0x000fc40000000000 */
[----:B------:R2:W3:Y:S04]  /*9c10*/  MUFU.EX2 R38, R27 ;  /* 0x0000001b00267308 */ /* 0x0004e80000000800 */
[----:B------:R-:W-:Y:S02]  /*9c20*/  @!P5 FMUL R42, R42, 0.5 ;  /* 0x3f0000002a2ad820 */ /* 0x000fe40000400000 */
[----:B------:R-:W-:Y:S02]  /*9c30*/  @!P2 FMUL R41, R41, 0.5 ;  /* 0x3f0000002929a820 */ /* 0x000fe40000400000 */
[----:B------:R-:W4:Y:S01]  /*9c40*/  MUFU.EX2 R156, R42 ;  /* 0x0000002a009c7308 */ /* 0x000f220000000800 */
[----:B-1----:R-:W-:Y:S01]  /*9c50*/  @!P4 FMUL R39, R39, R39 ;  /* 0x000000272727c220 */ /* 0x002fe20000400000 */
[----:B--2---:R-:W-:Y:S01]  /*9c60*/  F2FP.F16.F32.PACK_AB R27, R36, R37 ;  /* 0x00000025241b723e */ /* 0x004fe200000000ff */
[----:B------:R-:W-:Y:S01]  /*9c70*/  @!P6 FMUL R40, R40, 0.5 ;  /* 0x3f0000002828e820 */ /* 0x000fe20000400000 */
[----:B------:R-:W-:-:S04]  /*9c80*/  FADD R37, R34, R37 ;  /* 0x0000002522257221 */ /* 0x000fc80000000000 */
[----:B------:R-:W1:Y:S01]  /*9c90*/  MUFU.EX2 R41, R41 ;  /* 0x0000002900297308 */ /* 0x000e620000000800 */
[----:B---3--:R-:W-:Y:S01]  /*9ca0*/  @!P3 FMUL R38, R38, R38 ;  /* 0x000000262626b220 */ /* 0x008fe20000400000 */
[----:B------:R-:W-:Y:S01]  /*9cb0*/  FSETP.GEU.AND P3, PT, R157, -126, PT ;  /* 0xc2fc00009d00780b */ /* 0x000fe20003f6e000 */
[----:B------:R-:W-:-:S03]  /*9cc0*/  FADD R37, R37, R36 ;  /* 0x0000002425257221 */ /* 0x000fc60000000000 */
[----:B------:R-:W-:Y:S01]  /*9cd0*/  F2FP.F16.F32.PACK_AB R26, R38, R39 ;  /* 0x00000027261a723e */ /* 0x000fe200000000ff */
[----:B------:R-:W-:Y:S01]  /*9ce0*/  FADD R39, R32, R39 ;  /* 0x0000002720277221 */ /* 0x000fe20000000000 */
[----:B------:R-:W2:Y:S01]  /*9cf0*/  MUFU.EX2 R40, R40 ;  /* 0x0000002800287308 */ /* 0x000ea20000000800 */
[----:B----4-:R-:W-:Y:S01]  /*9d00*/  @!P5 FMUL R156, R156, R156 ;  /* 0x0000009c9c9cd220 */ /* 0x010fe20000400000 */
[----:B------:R-:W-:Y:S01]  /*9d10*/  WARPGROUP.ARRIVE ;  /* 0x00000000000079c5 */ /* 0x000fe20000000000 */
[----:B------:R-:W-:Y:S01]  /*9d20*/  FSETP.GEU.AND P5, PT, R47, -126, PT ;  /* 0xc2fc00002f00780b */ /* 0x000fe20003fae000 */
[----:B------:R-:W-:-:S03]  /*9d30*/  FADD R38, R39, R38 ;  /* 0x0000002627267221 */ /* 0x000fc60000000000 */
[----:B------:R-:W-:Y:S01]  /*9d40*/  @!P3 FMUL R157, R157, 0.5 ;  /* 0x3f0000009d9db820 */ /* 0x000fe20000400000 */
[----:B------:R-:W-:Y:S01]  /*9d50*/  HGMMA.64x128x16.F32 R88, R24, gdesc[UR4].tnspB, R88, gsb0 ;  /* 0x41e0000418587df0 */ /* 0x000fe20008000858 */
[----:B-1----:R-:W-:-:S04]  /*9d60*/  @!P2 FMUL R41, R41, R41 ;  /* 0x000000292929a220 */ /* 0x002fc80000400000 */
[----:B------:R-:W1:Y:S03]  /*9d70*/  MUFU.EX2 R157, R157 ;  /* 0x0000009d009d7308 */ /* 0x000e660000000800 */
[----:B------:R-:W-:Y:S01]  /*9d80*/  @!P5 FMUL R47, R47, 0.5 ;  /* 0x3f0000002f2fd820 */ /* 0x000fe20000400000 */
[----:B--2---:R-:W-:Y:S01]  /*9d90*/  @!P6 FMUL R40, R40, R40 ;  /* 0x000000282828e220 */ /* 0x004fe20000400000 */
[----:B------:R-:W-:-:S03]  /*9da0*/  FSETP.GEU.AND P6, PT, R46, -126, PT ;  /* 0xc2fc00002e00780b */ /* 0x000fc60003fce000 */
[----:B------:R2:W3:Y:S01]  /*9db0*/  MUFU.EX2 R42, R47 ;  /* 0x0000002f002a7308 */ /* 0x0004e20000000800 */
[----:B-1----:R-:W-:-:S09]  /*9dc0*/  @!P3 FMUL R157, R157, R157 ;  /* 0x0000009d9d9db220 */ /* 0x002fd20000400000 */
[----:B------:R-:W-:Y:S01]  /*9dd0*/  @!P6 FMUL R46, R46, 0.5 ;  /* 0x3f0000002e2ee820 */ /* 0x000fe20000400000 */
[--C-:B--2---:R-:W-:Y:S01]  /*9de0*/  FFMA R47, R49, UR14, -R31.reuse ;  /* 0x0000000e312f7c23 */ /* 0x104fe2000800081f */
[--C-:B------:R-:W-:Y:S02]  /*9df0*/  FFMA R49, R51, UR14, -R20.reuse ;  /* 0x0000000e33317c23 */ /* 0x100fe40008000814 */
[----:B------:R1:W2:Y:S01]  /*9e00*/  MUFU.EX2 R43, R46 ;  /* 0x0000002e002b7308 */ /* 0x0002a20000000800 */
[----:B---3--:R-:W-:Y:S02]  /*9e10*/  @!P5 FMUL R42, R42, R42 ;  /* 0x0000002a2a2ad220 */ /* 0x008fe40000400000 */
[----:B------:R-:W-:Y:S01]  /*9e20*/  FSETP.GEU.AND P2, PT, R49, -126, PT ;  /* 0xc2fc00003100780b */ /* 0x000fe20003f4e000 */
[----:B-1----:R-:W-:Y:S01]  /*9e30*/  FFMA R46, R48, UR14, -R31 ;  /* 0x0000000e302e7c23 */ /* 0x002fe2000800081f */
[----:B------:R-:W-:-:S05]  /*9e40*/  FFMA R48, R50, UR14, -R20 ;  /* 0x0000000e32307c23 */ /* 0x000fca0008000814 */
[----:B------:R-:W-:Y:S01]  /*9e50*/  FSETP.GEU.AND P5, PT, R48, -126, PT ;  /* 0xc2fc00003000780b */ /* 0x000fe20003fae000 */
[----:B--2---:R-:W-:Y:S01]  /*9e60*/  @!P6 FMUL R43, R43, R43 ;  /* 0x0000002b2b2be220 */ /* 0x004fe20000400000 */
[----:B------:R-:W-:-:S04]  /*9e70*/  FSETP.GEU.AND P6, PT, R47, -126, PT ;  /* 0xc2fc00002f00780b */ /* 0x000fc80003fce000 */
[----:B------:R-:W-:-:S06]  /*9e80*/  @!P2 FMUL R49, R49, 0.5 ;  /* 0x3f0000003131a820 */ /* 0x000fcc0000400000 */
[----:B------:R-:W1:Y:S01]  /*9e90*/  MUFU.EX2 R49, R49 ;  /* 0x0000003100317308 */ /* 0x000e620000000800 */
[----:B------:R-:W-:Y:S02]  /*9ea0*/  @!P5 FMUL R48, R48, 0.5 ;  /* 0x3f0000003030d820 */ /* 0x000fe40000400000 */
[----:B------:R-:W-:-:S05]  /*9eb0*/  @!P6 FMUL R47, R47, 0.5 ;  /* 0x3f0000002f2fe820 */ /* 0x000fca0000400000 */
[----:B------:R-:W2:Y:S08]  /*9ec0*/  MUFU.EX2 R48, R48 ;  /* 0x0000003000307308 */ /* 0x000eb00000000800 */
[----:B------:R-:W3:Y:S01]  /*9ed0*/  MUFU.EX2 R47, R47 ;  /* 0x0000002f002f7308 */ /* 0x000ee20000000800 */
[----:B-1----:R-:W-:Y:S01]  /*9ee0*/  @!P2 FMUL R49, R49, R49 ;  /* 0x000000313131a220 */ /* 0x002fe20000400000 */
[----:B--2---:R-:W-:Y:S01]  /*9ef0*/  @!P5 FMUL R48, R48, R48 ;  /* 0x000000303030d220 */ /* 0x004fe20000400000 */
[----:B------:R-:W-:Y:S01]  /*9f00*/  FSETP.GEU.AND P5, PT, R55, -126, PT ;  /* 0xc2fc00003700780b */ /* 0x000fe20003fae000 */
[----:B---3--:R-:W-:Y:S01]  /*9f10*/  @!P6 FMUL R47, R47, R47 ;  /* 0x0000002f2f2fe220 */ /* 0x008fe20000400000 */
[----:B------:R-:W-:-:S11]  /*9f20*/  FSETP.GEU.AND P6, PT, R54, -126, PT ;  /* 0xc2fc00003600780b */ /* 0x000fd60003fce000 */
[----:B------:R-:W-:-:S04]  /*9f30*/  @!P5 FMUL R55, R55, 0.5 ;  /* 0x3f0000003737d820 */ /* 0x000fc80000400000 */
[----:B------:R1:W2:Y:S01]  /*9f40*/  MUFU.EX2 R50, R55 ;  /* 0x0000003700327308 */ /* 0x0002a20000000800 */
[----:B------:R-:W-:-:S07]  /*9f50*/  @!P6 FMUL R54, R54, 0.5 ;  /* 0x3f0000003636e820 */ /* 0x000fce0000400000 */
[----:B------:R3:W4:Y:S01]  /*9f60*/  MUFU.EX2 R51, R54 ;  /* 0x0000003600337308 */ /* 0x0007220000000800 */
[----:B-1----:R-:W-:Y:S01]  /*9f70*/  FFMA R55, R57, UR14, -R31 ;  /* 0x0000000e39377c23 */ /* 0x002fe2000800081f */
[----:B------:R-:W-:-:S05]  /*9f80*/  FFMA R57, R59, UR14, -R20 ;  /* 0x0000000e3b397c23 */ /* 0x000fca0008000814 */
[----:B------:R-:W-:Y:S01]  /*9f90*/  FSETP.GEU.AND P2, PT, R57, -126, PT ;  /* 0xc2fc00003900780b */ /* 0x000fe20003f4e000 */
[----:B--2---:R-:W-:Y:S01]  /*9fa0*/  @!P5 FMUL R50, R50, R50 ;  /* 0x000000323232d220 */ /* 0x004fe20000400000 */
[----:B---3--:R-:W-:Y:S01]  /*9fb0*/  FFMA R54, R56, UR14, -R31 ;  /* 0x0000000e38367c23 */ /* 0x008fe2000800081f */
[----:B------:R-:W-:-:S05]  /*9fc0*/  FFMA R56, R58, UR14, -R20 ;  /* 0x0000000e3a387c23 */ /* 0x000fca0008000814 */
[----:B------:R-:W-:Y:S01]  /*9fd0*/  FSETP.GEU.AND P5, PT, R56, -126, PT ;  /* 0xc2fc00003800780b */ /* 0x000fe20003fae000 */
[----:B----4-:R-:W-:Y:S01]  /*9fe0*/  @!P6 FMUL R51, R51, R51 ;  /* 0x000000333333e220 */ /* 0x010fe20000400000 */
[----:B------:R-:W-:-:S03]  /*9ff0*/  FSETP.GEU.AND P6, PT, R55, -126, PT ;  /* 0xc2fc00003700780b */ /* 0x000fc60003fce000 */
[----:B------:R-:W-:-:S06]  /*a000*/  @!P2 FMUL R57, R57, 0.5 ;  /* 0x3f0000003939a820 */ /* 0x000fcc0000400000 */
[----:B------:R-:W1:Y:S02]  /*a010*/  MUFU.EX2 R57, R57 ;  /* 0x0000003900397308 */ /* 0x000e640000000800 */
[----:B------:R-:W-:Y:S02]  /*a020*/  @!P5 FMUL R56, R56, 0.5 ;  /* 0x3f0000003838d820 */ /* 0x000fe40000400000 */
[----:B------:R-:W-:-:S04]  /*a030*/  @!P6 FMUL R55, R55, 0.5 ;  /* 0x3f0000003737e820 */ /* 0x000fc80000400000 */
[----:B------:R-:W2:Y:S01]  /*a040*/  MUFU.EX2 R56, R56 ;  /* 0x0000003800387308 */ /* 0x000ea20000000800 */
[----:B------:R-:W-:Y:S02]  /*a050*/  WARPGROUP.DEPBAR.LE gsb0, 0x0 ;  /* 0x00008000000079c5 */ /* 0x000fe40000010000 */
[--C-:B------:R-:W-:Y:S01]  /*a060*/  FFMA R26, R44, UR14, -R31.reuse ;  /* 0x0000000e2c1a7c23 */ /* 0x100fe2000800081f */
[----:B------:R-:W-:Y:S01]  /*a070*/  FFMA R27, R45, UR14, -R31 ;  /* 0x0000000e2d1b7c23 */ /* 0x000fe2000800081f */
[----:B------:R-:W-:-:S03]  /*a080*/  IADD3 R24, R158, 0x100, RZ ;  /* 0x000001009e187810 */ /* 0x000fc60007ffe0ff */
[----:B------:R-:W3:Y:S01]  /*a090*/  MUFU.EX2 R55, R55 ;  /* 0x0000003700377308 */ /* 0x000ee20000000800 */
[----:B------:R-:W-:Y:S01]  /*a0a0*/  MOV R25, 0x40000040 ;  /* 0x4000004000197802 */ /* 0x000fe20000000f00 */
[----:B-1----:R-:W-:Y:S01]  /*a0b0*/  @!P2 FMUL R57, R57, R57 ;  /* 0x000000393939a220 */ /* 0x002fe20000400000 */
[----:B------:R-:W-:Y:S02]  /*a0c0*/  FSETP.GEU.AND P4, PT, R26, -126, PT ;  /* 0xc2fc00001a00780b */ /* 0x000fe40003f8e000 */
[----:B------:R-:W-:Y:S02]  /*a0d0*/  FSETP.GEU.AND P3, PT, R27, -126, PT ;  /* 0xc2fc00001b00780b */ /* 0x000fe40003f6e000 */
[----:B------:R-:W-:Y:S02]  /*a0e0*/  R2UR UR6, R24 ;  /* 0x00000000180672ca */ /* 0x000fe400000e0000 */
[----:B------:R-:W-:Y:S01]  /*a0f0*/  R2UR UR7, R25 ;  /* 0x00000000190772ca */ /* 0x000fe200000e0000 */
[----:B--2---:R-:W-:Y:S01]  /*a100*/  @!P5 FMUL R56, R56, R56 ;  /* 0x000000383838d220 */ /* 0x004fe20000400000 */
[----:B------:R-:W-:Y:S01]  /*a110*/  F2FP.F16.F32.PACK_AB R24, R40, R157 ;  /* 0x0000009d2818723e */ /* 0x000fe200000000ff */
[----:B------:R-:W-:Y:S01]  /*a120*/  FADD R157, R38, R157 ;  /* 0x0000009d269d7221 */ /* 0x000fe20000000000 */
[----:B------:R-:W-:Y:S01]  /*a130*/  F2FP.F16.F32.PACK_AB R25, R41, R156 ;  /* 0x0000009c2919723e */ /* 0x000fe200000000ff */
[----:B------:R-:W-:Y:S01]  /*a140*/  FADD R156, R37, R156 ;  /* 0x0000009c259c7221 */ /* 0x000fe20000000000 */
[----:B------:R-:W-:Y:S01]  /*a150*/  FSETP.GEU.AND P5, PT, R63, -126, PT ;  /* 0xc2fc00003f00780b */ /* 0x000fe20003fae000 */
[----:B------:R-:W-:Y:S01]  /*a160*/  @!P4 FMUL R26, R26, 0.5 ;  /* 0x3f0000001a1ac820 */ /* 0x000fe20000400000 */
[----:B---3--:R-:W-:Y:S01]  /*a170*/  @!P6 FMUL R55, R55, R55 ;  /* 0x000000373737e220 */ /* 0x008fe20000400000 */
[----:B------:R-:W-:Y:S01]  /*a180*/  @!P3 FMUL R27, R27, 0.5 ;  /* 0x3f0000001b1bb820 */ /* 0x000fe20000400000 */
[----:B------:R-:W-:Y:S01]  /*a190*/  FSETP.GEU.AND P6, PT, R62, -126, PT ;  /* 0xc2fc00003e00780b */ /* 0x000fe20003fce000 */
[----:B------:R-:W1:Y:S01]  /*a1a0*/  MUFU.EX2 R45, R26 ;  /* 0x0000001a002d7308 */ /* 0x000e620000000800 */
[----:B------:R-:W-:Y:S01]  /*a1b0*/  FADD R40, R157, R40 ;  /* 0x000000289d287221 */ /* 0x000fe20000000000 */
[----:B------:R-:W-:-:S06]  /*a1c0*/  FADD R156, R156, R41 ;  /* 0x000000299c9c7221 */ /* 0x000fcc0000000000 */
[----:B------:R2:W3:Y:S01]  /*a1d0*/  MUFU.EX2 R44, R27 ;  /* 0x0000001b002c7308 */ /* 0x0004e20000000800 */
[----:B------:R-:W-:-:S03]  /*a1e0*/  @!P5 FMUL R63, R63, 0.5 ;  /* 0x3f0000003f3fd820 */ /* 0x000fc60000400000 */
[----:B------:R-:W-:-:S04]  /*a1f0*/  @!P6 FMUL R62, R62, 0.5 ;  /* 0x3f0000003e3ee820 */ /* 0x000fc80000400000 */
[----:B------:R4:W5:Y:S01]  /*a200*/  MUFU.EX2 R58, R62 ;  /* 0x0000003e003a7308 */ /* 0x0009620000000800 */
[----:B-1----:R-:W-:Y:S01]  /*a210*/  @!P4 FMUL R45, R45, R45 ;  /* 0x0000002d2d2dc220 */ /* 0x002fe20000400000 */
[----:B--2---:R-:W-:Y:S01]  /*a220*/  F2FP.F16.F32.PACK_AB R27, R42, R43 ;  /* 0x0000002b2a1b723e */ /* 0x004fe200000000ff */
[----:B------:R-:W-:-:S04]  /*a230*/  FADD R43, R156, R43 ;  /* 0x0000002b9c2b7221 */ /* 0x000fc80000000000 */
[----:B------:R-:W-:Y:S01]  /*a240*/  FADD R43, R43, R42 ;  /* 0x0000002a2b2b7221 */ /* 0x000fe20000000000 */
[----:B------:R1:W2:Y:S01]  /*a250*/  MUFU.EX2 R59, R63 ;  /* 0x0000003f003b7308 */ /* 0x0002a20000000800 */
[----:B---3--:R-:W-:Y:S01]  /*a260*/  @!P3 FMUL R44, R44, R44 ;  /* 0x0000002c2c2cb220 */ /* 0x008fe20000400000 */
[----:B------:R-:W-:Y:S01]  /*a270*/  FSETP.GEU.AND P3, PT, R46, -126, PT ;  /* 0xc2fc00002e00780b */ /* 0x000fe20003f6e000 */
[----:B----4-:R-:W-:Y:S01]  /*a280*/  FFMA R62, R64, UR14, -R31 ;  /* 0x0000000e403e7c23 */ /* 0x010fe2000800081f */
[--C-:B------:R-:W-:Y:S02]  /*a290*/  FFMA R64, R66, UR14, -R20.reuse ;  /* 0x0000000e42407c23 */ /* 0x100fe40008000814 */
[----:B------:R-:W-:Y:S01]  /*a2a0*/  F2FP.F16.F32.PACK_AB R26, R44, R45 ;  /* 0x0000002d2c1a723e */ /* 0x000fe200000000ff */
[----:B------:R-:W-:Y:S01]  /*a2b0*/  FADD R45, R40, R45 ;  /* 0x0000002d282d7221 */ /* 0x000fe20000000000 */
[----:B-----5:R-:W-:Y:S02]  /*a2c0*/  @!P6 FMUL R58, R58, R58 ;  /* 0x0000003a3a3ae220 */ /* 0x020fe40000400000 */
[----:B------:R-:W-:Y:S01]  /*a2d0*/  WARPGROUP.ARRIVE ;  /* 0x00000000000079c5 */ /* 0x000fe20000000000 */
[----:B-1----:R-:W-:Y:S01]  /*a2e0*/  FFMA R63, R65, UR14, -R31 ;  /* 0x0000000e413f7c23 */ /* 0x002fe2000800081f */
[----:B------:R-:W-:Y:S01]  /*a2f0*/  FFMA R65, R67, UR14, -R20 ;  /* 0x0000000e43417c23 */ /* 0x000fe20008000814 */
[----:B------:R-:W-:-:S02]  /*a300*/  FADD R45, R45, R44 ;  /* 0x0000002c2d2d7221 */ /* 0x000fc40000000000 */
[----:B------:R-:W-:Y:S01]  /*a310*/  @!P3 FMUL R46, R46, 0.5 ;  /* 0x3f0000002e2eb820 */ /* 0x000fe20000400000 */
[----:B------:R-:W-:Y:S01]  /*a320*/  HGMMA.64x128x16.F32 R88, R24, gdesc[UR4].tnspB, R88, gsb0 ;  /* 0x41e0000418587df0 */ /* 0x000fe20008000858 */
[----:B--2---:R-:W-:Y:S01]  /*a330*/  @!P5 FMUL R59, R59, R59 ;  /* 0x0000003b3b3bd220 */ /* 0x004fe20000400000 */
[----:B------:R-:W-:Y:S02]  /*a340*/  FSETP.GEU.AND P6, PT, R63, -126, PT ;  /* 0xc2fc00003f00780b */ /* 0x000fe40003fce000 */
[----:B------:R-:W-:Y:S01]  /*a350*/  FSETP.GEU.AND P5, PT, R64, -126, PT ;  /* 0xc2fc00004000780b */ /* 0x000fe20003fae000 */
[----:B------:R-:W1:Y:S01]  /*a360*/  MUFU.EX2 R46, R46 ;  /* 0x0000002e002e7308 */ /* 0x000e620000000800 */
[----:B------:R-:W-:-:S09]  /*a370*/  FSETP.GEU.AND P2, PT, R65, -126, PT ;  /* 0xc2fc00004100780b */ /* 0x000fd20003f4e000 */
[----:B------:R-:W-:Y:S02]  /*a380*/  @!P6 FMUL R63, R63, 0.5 ;  /* 0x3f0000003f3fe820 */ /* 0x000fe40000400000 */
[----:B------:R-:W-:Y:S02]  /*a390*/  @!P5 FMUL R64, R64, 0.5 ;  /* 0x3f0000004040d820 */ /* 0x000fe40000400000 */
[----:B------:R-:W-:Y:S02]  /*a3a0*/  @!P2 FMUL R65, R65, 0.5 ;  /* 0x3f0000004141a820 */ /* 0x000fe40000400000 */
[----:B------:R-:W2:Y:S01]  /*a3b0*/  MUFU.EX2 R63, R63 ;  /* 0x0000003f003f7308 */ /* 0x000ea20000000800 */
[----:B-1----:R-:W-:-:S07]  /*a3c0*/  @!P3 FMUL R46, R46, R46 ;  /* 0x0000002e2e2eb220 */ /* 0x002fce0000400000 */
[----:B------:R-:W1:Y:S08]  /*a3d0*/  MUFU.EX2 R64, R64 ;  /* 0x0000004000407308 */ /* 0x000e700000000800 */
[----:B------:R-:W3:Y:S01]  /*a3e0*/  MUFU.EX2 R65, R65 ;  /* 0x0000004100417308 */ /* 0x000ee20000000800 */
[----:B--2---:R-:W-:Y:S01]  /*a3f0*/  @!P6 FMUL R63, R63, R63 ;  /* 0x0000003f3f3fe220 */ /* 0x004fe20000400000 */
[----:B------:R-:W-:Y:S01]  /*a400*/  FSETP.GEU.AND P6, PT, R70, -126, PT ;  /* 0xc2fc00004600780b */ /* 0x000fe20003fce000 */
[----:B-1----:R-:W-:Y:S01]  /*a410*/  @!P5 FMUL R64, R64, R64 ;  /* 0x000000404040d220 */ /* 0x002fe20000400000 */
[----:B------:R-:W-:-:S11]  /*a420*/  FSETP.GEU.AND P5, PT, R71, -126, PT ;  /* 0xc2fc00004700780b */ /* 0x000fd60003fae000 */
[----:B------:R-:W-:Y:S01]  /*a430*/  @!P6 FMUL R70, R70, 0.5 ;  /* 0x3f0000004646e820 */ /* 0x000fe20000400000 */
[----:B---3--:R-:W-:-:S03]  /*a440*/  @!P2 FMUL R65, R65, R65 ;  /* 0x000000414141a220 */ /* 0x008fc60000400000 */
[----:B------:R1:W2:Y:S01]  /*a450*/  MUFU.EX2 R66, R70 ;  /* 0x0000004600427308 */ /* 0x0002a20000000800 */
[----:B------:R-:W-:Y:S01]  /*a460*/  @!P5 FMUL R71, R71, 0.5 ;  /* 0x3f0000004747d820 */ /* 0x000fe20000400000 */
[--C-:B-1----:R-:W-:Y:S01]  /*a470*/  FFMA R70, R72, UR14, -R31.reuse ;  /* 0x0000000e48467c23 */ /* 0x102fe2000800081f */
[----:B------:R-:W-:Y:S01]  /*a480*/  FFMA R72, R74, UR14, -R20 ;  /* 0x0000000e4a487c23 */ /* 0x000fe20008000814 */
[----:B--2---:R-:W-:Y:S01]  /*a490*/  @!P6 FMUL R66, R66, R66 ;  /* 0x000000424242e220 */ /* 0x004fe20000400000 */
[----:B------:R-:W-:Y:S02]  /*a4a0*/  WARPGROUP.DEPBAR.LE gsb0, 0x0 ;  /* 0x00008000000079c5 */ /* 0x000fe40000010000 */
[--C-:B------:R-:W-:Y:S01]  /*a4b0*/  FFMA R26, R52, UR14, -R31.reuse ;  /* 0x0000000e341a7c23 */ /* 0x100fe2000800081f */
[----:B------:R-:W-:Y:S01]  /*a4c0*/  FFMA R27, R53, UR14, -R31 ;  /* 0x0000000e351b7c23 */ /* 0x000fe2000800081f */
[----:B------:R-:W-:Y:S01]  /*a4d0*/  VIADD R24, R158, 0x180 ;  /* 0x000001809e187836 */ /* 0x000fe20000000000 */
[----:B------:R-:W-:-:S02]  /*a4e0*/  MOV R25, 0x40000040 ;  /* 0x4000004000197802 */ /* 0x000fc40000000f00 */
[----:B------:R-:W-:Y:S02]  /*a4f0*/  FSETP.GEU.AND P4, PT, R26, -126, PT ;  /* 0xc2fc00001a00780b */ /* 0x000fe40003f8e000 */
[----:B------:R-:W-:Y:S02]  /*a500*/  FSETP.GEU.AND P3, PT, R27, -126, PT ;  /* 0xc2fc00001b00780b */ /* 0x000fe40003f6e000 */
[----:B------:R-:W-:Y:S02]  /*a510*/  R2UR UR6, R24 ;  /* 0x00000000180672ca */ /* 0x000fe400000e0000 */
[----:B------:R-:W-:Y:S02]  /*a520*/  R2UR UR7, R25 ;  /* 0x00000000190772ca */ /* 0x000fe400000e0000 */
[----:B------:R-:W-:Y:S01]  /*a530*/  F2FP.F16.F32.PACK_AB R24, R47, R46 ;  /* 0x0000002e2f18723e */ /* 0x000fe200000000ff */
[----:B------:R-:W-:Y:S01]  /*a540*/  FADD R46, R45, R46 ;  /* 0x0000002e2d2e7221 */ /* 0x000fe20000000000 */
[----:B------:R-:W-:Y:S01]  /*a550*/  F2FP.F16.F32.PACK_AB R25, R49, R48 ;  /* 0x000000303119723e */ /* 0x000fe200000000ff */
[----:B------:R-:W-:-:S02]  /*a560*/  FADD R48, R43, R48 ;  /* 0x000000302b307221 */ /* 0x000fc40000000000 */
[----:B------:R-:W-:Y:S01]  /*a570*/  @!P4 FMUL R26, R26, 0.5 ;  /* 0x3f0000001a1ac820 */ /* 0x000fe20000400000 */
[----:B------:R-:W-:Y:S01]  /*a580*/  FADD R46, R46, R47 ;  /* 0x0000002f2e2e7221 */ /* 0x000fe20000000000 */
[----:B------:R-:W-:Y:S01]  /*a590*/  @!P3 FMUL R27, R27, 0.5 ;  /* 0x3f0000001b1bb820 */ /* 0x000fe20000400000 */
[----:B------:R-:W-:Y:S01]  /*a5a0*/  FADD R48, R48, R49 ;  /* 0x0000003130307221 */ /* 0x000fe20000000000 */
[----:B------:R-:W1:Y:S08]  /*a5b0*/  MUFU.EX2 R53, R26 ;  /* 0x0000001a00357308 */ /* 0x000e700000000800 */
[----:B------:R2:W3:Y:S01]  /*a5c0*/  MUFU.EX2 R52, R27 ;  /* 0x0000001b00347308 */ /* 0x0004e20000000800 */
[----:B-1----:R-:W-:Y:S01]  /*a5d0*/  @!P4 FMUL R53, R53, R53 ;  /* 0x000000353535c220 */ /* 0x002fe20000400000 */
[----:B--2---:R-:W-:Y:S01]  /*a5e0*/  F2FP.F16.F32.PACK_AB R27, R50, R51 ;  /* 0x00000033321b723e */ /* 0x004fe200000000ff */
[----:B------:R-:W-:-:S04]  /*a5f0*/  FADD R51, R48, R51 ;  /* 0x0000003330337221 */ /* 0x000fc80000000000 */
[----:B------:R-:W-:Y:S01]  /*a600*/  FADD R51, R51, R50 ;  /* 0x0000003233337221 */ /* 0x000fe20000000000 */
[----:B---3--:R-:W-:Y:S01]  /*a610*/  @!P3 FMUL R52, R52, R52 ;  /* 0x000000343434b220 */ /* 0x008fe20000400000 */
[----:B------:R-:W-:-:S04]  /*a620*/  FSETP.GEU.AND P3, PT, R54, -126, PT ;  /* 0xc2fc00003600780b */ /* 0x000fc80003f6e000 */
[----:B------:R-:W-:Y:S01]  /*a630*/  F2FP.F16.F32.PACK_AB R26, R52, R53 ;  /* 0x00000035341a723e */ /* 0x000fe200000000ff */
[----:B------:R-:W-:-:S03]  /*a640*/  FADD R53, R46, R53 ;  /* 0x000000352e357221 */ /* 0x000fc60000000000 */
[----:B------:R-:W-:Y:S01]  /*a650*/  WARPGROUP.ARRIVE ;  /* 0x00000000000079c5 */ /* 0x000fe20000000000 */
[----:B------:R-:W-:-:S04]  /*a660*/  FADD R53, R53, R52 ;  /* 0x0000003435357221 */ /* 0x000fc80000000000 */
[----:B------:R-:W-:Y:S01]  /*a670*/  @!P3 FMUL R54, R54, 0.5 ;  /* 0x3f0000003636b820 */ /* 0x000fe20000400000 */
[----:B------:R-:W-:Y:S05]  /*a680*/  HGMMA.64x128x16.F32 R88, R24, gdesc[UR4].tnspB, R88, gsb0 ;  /* 0x41e0000418587df0 */ /* 0x000fea0008000858 */
[----:B------:R-:W1:Y:S02]  /*a690*/  MUFU.EX2 R54, R54 ;  /* 0x0000003600367308 */ /* 0x000e640000000800 */
[----:B-1----:R-:W-:Y:S01]  /*a6a0*/  @!P3 FMUL R54, R54, R54 ;  /* 0x000000363636b220 */ /* 0x002fe20000400000 */
[----:B------:R-:W-:Y:S02]  /*a6b0*/  WARPGROUP.DEPBAR.LE gsb0, 0x0 ;  /* 0x00008000000079c5 */ /* 0x000fe40000010000 */
[--C-:B------:R-:W-:Y:S01]  /*a6c0*/  FFMA R26, R60, UR14, -R31.reuse ;  /* 0x0000000e3c1a7c23 */ /* 0x100fe2000800081f */
[----:B------:R-:W-:Y:S01]  /*a6d0*/  FFMA R27, R61, UR14, -R31 ;  /* 0x0000000e3d1b7c23 */ /* 0x000fe2000800081f */
[----:B------:R-:W-:Y:S01]  /*a6e0*/  IMAD.MOV.U32 R25, RZ, RZ, 0x40000040 ;  /* 0x40000040ff197424 */ /* 0x000fe200078e00ff */
[----:B------:R-:W-:-:S02]  /*a6f0*/  IADD3 R24, R158, 0x200, RZ ;  /* 0x000002009e187810 */ /* 0x000fc40007ffe0ff */
        /* <DEDUP_REMOVED lines=16> */
[----:B------:R-:W-:Y:S01]  /*a800*/  FADD R58, R57, R58 ;  /* 0x0000003a393a7221 */ /* 0x000fe20000000000 */
[----:B------:R-:W-:-:S03]  /*a810*/  FSETP.GEU.AND P4, PT, R68, -126, PT ;  /* 0xc2fc00004400780b */ /* 0x000fc60003f8e000 */
[----:B------:R-:W-:Y:S01]  /*a820*/  FADD R59, R58, R59 ;  /* 0x0000003b3a3b7221 */ /* 0x000fe20000000000 */
[----:B---3--:R-:W-:Y:S01]  /*a830*/  @!P3 FMUL R60, R60, R60 ;  /* 0x0000003c3c3cb220 */ /* 0x008fe20000400000 */
[----:B------:R-:W-:-:S04]  /*a840*/  FSETP.GEU.AND P3, PT, R62, -126, PT ;  /* 0xc2fc00003e00780b */ /* 0x000fc80003f6e000 */
[----:B------:R-:W-:Y:S01]  /*a850*/  F2FP.F16.F32.PACK_AB R26, R60, R61 ;  /* 0x0000003d3c1a723e */ /* 0x000fe200000000ff */
[----:B------:R-:W-:-:S03]  /*a860*/  FADD R61, R54, R61 ;  /* 0x0000003d363d7221 */ /* 0x000fc60000000000 */
[----:B------:R-:W-:Y:S01]  /*a870*/  @!P4 FMUL R68, R68, 0.5 ;  /* 0x3f0000004444c820 */ /* 0x000fe20000400000 */
[----:B------:R-:W-:Y:S01]  /*a880*/  WARPGROUP.ARRIVE ;  /* 0x00000000000079c5 */ /* 0x000fe20000000000 */
[----:B------:R-:W-:-:S03]  /*a890*/  FADD R61, R61, R60 ;  /* 0x0000003c3d3d7221 */ /* 0x000fc60000000000 */
[----:B------:R-:W-:Y:S02]  /*a8a0*/  @!P3 FMUL R62, R62, 0.5 ;  /* 0x3f0000003e3eb820 */ /* 0x000fe40000400000 */
[----:B------:R-:W-:Y:S01]  /*a8b0*/  HGMMA.64x128x16.F32 R88, R24, gdesc[UR4].tnspB, R88, gsb0 ;  /* 0x41e0000418587df0 */ /* 0x000fe20008000858 */
[----:B------:R-:W1:Y:S08]  /*a8c0*/  MUFU.EX2 R68, R68 ;  /* 0x0000004400447308 */ /* 0x000e700000000800 */
[----:B------:R-:W2:Y:S01]  /*a8d0*/  MUFU.EX2 R62, R62 ;  /* 0x0000003e003e7308 */ /* 0x000ea20000000800 */
[----:B-1----:R-:W-:Y:S01]  /*a8e0*/  @!P4 FMUL R68, R68, R68 ;  /* 0x000000444444c220 */ /* 0x002fe20000400000 */
[----:B--2---:R-:W-:Y:S01]  /*a8f0*/  @!P3 FMUL R62, R62, R62 ;  /* 0x0000003e3e3eb220 */ /* 0x004fe20000400000 */
[----:B------:R-:W-:-:S02]  /*a900*/  WARPGROUP.DEPBAR.LE gsb0, 0x0 ;  /* 0x00008000000079c5 */ /* 0x000fc40000010000 */
[----:B------:R-:W-:Y:S01]  /*a910*/  FFMA R26, R69, UR14, -R31 ;  /* 0x0000000e451a7c23 */ /* 0x000fe2000800081f */
[----:B------:R-:W-:Y:S02]  /*a920*/  IADD3 R24, R158, 0x280, RZ ;  /* 0x000002809e187810 */ /* 0x000fe40007ffe0ff */
[----:B------:R1:W2:Y:S01]  /*a930*/  MUFU.EX2 R69, R71 ;  /* 0x0000004700457308 */ /* 0x0002a20000000800 */
[----:B------:R-:W-:Y:S02]  /*a940*/  MOV R25, 0x40000040 ;  /* 0x4000004000197802 */ /* 0x000fe40000000f00 */
[----:B------:R-:W-:Y:S02]  /*a950*/  FSETP.GEU.AND P3, PT, R26, -126, PT ;  /* 0xc2fc00001a00780b */ /* 0x000fe40003f6e000 */
[----:B------:R-:W-:Y:S02]  /*a960*/  R2UR UR6, R24 ;  /* 0x00000000180672ca */ /* 0x000fe400000e0000 */
[----:B------:R-:W-:-:S02]  /*a970*/  R2UR UR7, R25 ;  /* 0x00000000190772ca */ /* 0x000fc400000e0000 */
[----:B------:R-:W-:Y:S01]  /*a980*/  F2FP.F16.F32.PACK_AB R24, R63, R62 ;  /* 0x0000003e3f18723e */ /* 0x000fe200000000ff */
[----:B-1----:R-:W-:Y:S01]  /*a990*/  FFMA R71, R73, UR14, -R31 ;  /* 0x0000000e49477c23 */ /* 0x002fe2000800081f */
[----:B------:R-:W-:Y:S01]  /*a9a0*/  F2FP.F16.F32.PACK_AB R25, R65, R64 ;  /* 0x000000404119723e */ /* 0x000fe200000000ff */
[----:B------:R-:W-:Y:S01]  /*a9b0*/  FFMA R73, R75, UR14, -R20 ;  /* 0x0000000e4b497c23 */ /* 0x000fe20008000814 */
[----:B------:R-:W-:Y:S01]  /*a9c0*/  FADD R62, R61, R62 ;  /* 0x0000003e3d3e7221 */ /* 0x000fe20000000000 */
[----:B------:R-:W-:Y:S01]  /*a9d0*/  FADD R64, R59, R64 ;  /* 0x000000403b407221 */ /* 0x000fe20000000000 */
[----:B------:R-:W-:Y:S01]  /*a9e0*/  FSETP.GEU.AND P6, PT, R71, -126, PT ;  /* 0xc2fc00004700780b */ /* 0x000fe20003fce000 */
[----:B------:R-:W-:Y:S01]  /*a9f0*/  @!P3 FMUL R26, R26, 0.5 ;  /* 0x3f0000001a1ab820 */ /* 0x000fe20000400000 */
[----:B--2---:R-:W-:Y:S01]  /*aa00*/  @!P5 FMUL R69, R69, R69 ;  /* 0x000000454545d220 */ /* 0x004fe20000400000 */
[----:B------:R-:W-:Y:S01]  /*aa10*/  FSETP.GEU.AND P5, PT, R72, -126, PT ;  /* 0xc2fc00004800780b */ /* 0x000fe20003fae000 */
[----:B------:R-:W-:Y:S01]  /*aa20*/  FADD R63, R62, R63 ;  /* 0x0000003f3e3f7221 */ /* 0x000fe20000000000 */
[----:B------:R-:W1:Y:S01]  /*aa30*/  MUFU.EX2 R67, R26 ;  /* 0x0000001a00437308 */ /* 0x000e620000000800 */
[----:B------:R-:W-:Y:S01]  /*aa40*/  FSETP.GEU.AND P2, PT, R73, -126, PT ;  /* 0xc2fc00004900780b */ /* 0x000fe20003f4e000 */
[----:B------:R-:W-:Y:S01]  /*aa50*/  FADD R65, R64, R65 ;  /* 0x0000004140417221 */ /* 0x000fe20000000000 */
[----:B------:R-:W-:-:S03]  /*aa60*/  F2FP.F16.F32.PACK_AB R27, R69, R66 ;  /* 0x00000042451b723e */ /* 0x000fc600000000ff */
[----:B------:R-:W-:Y:S02]  /*aa70*/  FADD R66, R65, R66 ;  /* 0x0000004241427221 */ /* 0x000fe40000000000 */
[----:B------:R-:W-:Y:S02]  /*aa80*/  @!P6 FMUL R71, R71, 0.5 ;  /* 0x3f0000004747e820 */ /* 0x000fe40000400000 */
[----:B------:R-:W-:Y:S01]  /*aa90*/  FADD R69, R66, R69 ;  /* 0x0000004542457221 */ /* 0x000fe20000000000 */
[----:B------:R-:W-:-:S03]  /*aaa0*/  @!P5 FMUL R72, R72, 0.5 ;  /* 0x3f0000004848d820 */ /* 0x000fc60000400000 */
[----:B------:R-:W2:Y:S01]  /*aab0*/  MUFU.EX2 R71, R71 ;  /* 0x0000004700477308 */ /* 0x000ea20000000800 */
[----:B------:R-:W-:Y:S01]  /*aac0*/  @!P2 FMUL R73, R73, 0.5 ;  /* 0x3f0000004949a820 */ /* 0x000fe20000400000 */
[----:B-1----:R-:W-:Y:S01]  /*aad0*/  @!P3 FMUL R67, R67, R67 ;  /* 0x000000434343b220 */ /* 0x002fe20000400000 */
[----:B------:R-:W-:-:S04]  /*aae0*/  FSETP.GEU.AND P3, PT, R70, -126, PT ;  /* 0xc2fc00004600780b */ /* 0x000fc80003f6e000 */
[----:B------:R-:W-:Y:S01]  /*aaf0*/  F2FP.F16.F32.PACK_AB R26, R67, R68 ;  /* 0x00000044431a723e */ /* 0x000fe200000000ff */
[----:B------:R-:W1:Y:S01]  /*ab00*/  MUFU.EX2 R72, R72 ;  /* 0x0000004800487308 */ /* 0x000e620000000800 */
[----:B------:R-:W-:Y:S02]  /*ab10*/  FADD R68, R63, R68 ;  /* 0x000000443f447221 */ /* 0x000fe40000000000 */
[----:B------:R-:W-:Y:S02]  /*ab20*/  WARPGROUP.ARRIVE ;  /* 0x00000000000079c5 */ /* 0x000fe40000000000 */
[----:B------:R-:W-:-:S03]  /*ab30*/  FADD R67, R68, R67 ;  /* 0x0000004344437221 */ /* 0x000fc60000000000 */
[----:B------:R-:W-:Y:S01]  /*ab40*/  @!P3 FMUL R70, R70, 0.5 ;  /* 0x3f0000004646b820 */ /* 0x000fe20000400000 */
[----:B------:R-:W-:Y:S01]  /*ab50*/  HGMMA.64x128x16.F32 R88, R24, gdesc[UR4].tnspB, R88, gsb0 ;  /* 0x41e0000418587df0 */ /* 0x000fe20008000858 */
[----:B--2---:R-:W-:Y:S01]  /*ab60*/  @!P6 FMUL R71, R71, R71 ;  /* 0x000000474747e220 */ /* 0x004fe20000400000 */
[----:B------:R-:W-:Y:S01]  /*ab70*/  FSETP.GEU.AND P6, PT, R78, -126, PT ;  /* 0xc2fc00004e00780b */ /* 0x000fe20003fce000 */
[----:B------:R-:W2:Y:S01]  /*ab80*/  MUFU.EX2 R73, R73 ;  /* 0x0000004900497308 */ /* 0x000ea20000000800 */
[----:B-1----:R-:W-:Y:S01]  /*ab90*/  @!P5 FMUL R72, R72, R72 ;  /* 0x000000484848d220 */ /* 0x002fe20000400000 */
[----:B------:R-:W-:-:S06]  /*aba0*/  FSETP.GEU.AND P5, PT, R79, -126, PT ;  /* 0xc2fc00004f00780b */ /* 0x000fcc0003fae000 */
[----:B------:R-:W1:Y:S04]  /*abb0*/  MUFU.EX2 R70, R70 ;  /* 0x0000004600467308 */ /* 0x000e680000000800 */
[----:B------:R-:W-:-:S04]  /*abc0*/  @!P6 FMUL R78, R78, 0.5 ;  /* 0x3f0000004e4ee820 */ /* 0x000fc80000400000 */
[----:B------:R3:W4:Y:S01]  /*abd0*/  MUFU.EX2 R75, R78 ;  /* 0x0000004e004b7308 */ /* 0x0007220000000800 */
[----:B--2---:R-:W-:Y:S01]  /*abe0*/  @!P2 FMUL R73, R73, R73 ;  /* 0x000000494949a220 */ /* 0x004fe20000400000 */
[----:B------:R-:W-:Y:S01]  /*abf0*/  FSETP.GEU.AND P2, PT, R83, -126, PT ;  /* 0xc2fc00005300780b */ /* 0x000fe20003f4e000 */
[----:B------:R-:W-:Y:S01]  /*ac00*/  @!P5 FMUL R79, R79, 0.5 ;  /* 0x3f0000004f4fd820 */ /* 0x000fe20000400000 */
[----:B-1----:R-:W-:Y:S01]  /*ac10*/  @!P3 FMUL R70, R70, R70 ;  /* 0x000000464646b220 */ /* 0x002fe20000400000 */
[----:B---3--:R-:W-:Y:S01]  /*ac20*/  FFMA R78, R80, UR14, -R31 ;  /* 0x0000000e504e7c23 */ /* 0x008fe2000800081f */
[----:B------:R-:W-:-:S09]  /*ac30*/  FFMA R80, R82, UR14, -R20 ;  /* 0x0000000e52507c23 */ /* 0x000fd20008000814 */
[----:B------:R-:W-:Y:S01]  /*ac40*/  @!P2 FMUL R83, R83, 0.5 ;  /* 0x3f0000005353a820 */ /* 0x000fe20000400000 */
[----:B----4-:R-:W-:Y:S01]  /*ac50*/  @!P6 FMUL R75, R75, R75 ;  /* 0x0000004b4b4be220 */ /* 0x010fe20000400000 */
[----:B------:R-:W-:Y:S02]  /*ac60*/  WARPGROUP.DEPBAR.LE gsb0, 0x0 ;  /* 0x00008000000079c5 */ /* 0x000fe40000010000 */
[--C-:B------:R-:W-:Y:S01]  /*ac70*/  FFMA R26, R76, UR14, -R31.reuse ;  /* 0x0000000e4c1a7c23 */ /* 0x100fe2000800081f */
[----:B------:R-:W-:Y:S01]  /*ac80*/  FFMA R27, R77, UR14, -R31 ;  /* 0x0000000e4d1b7c23 */ /* 0x000fe2000800081f */
[----:B------:R1:W2:Y:S01]  /*ac90*/  MUFU.EX2 R76, R79 ;  /* 0x0000004f004c7308 */ /* 0x0002a20000000800 */
[----:B------:R-:W-:Y:S01]  /*aca0*/  VIADD R24, R158, 0x300 ;  /* 0x000003009e187836 */ /* 0x000fe20000000000 */
[----:B------:R-:W-:Y:S02]  /*acb0*/  MOV R25, 0x40000040 ;  /* 0x4000004000197802 */ /* 0x000fe40000000f00 */
[----:B------:R-:W-:-:S02]  /*acc0*/  FSETP.GEU.AND P4, PT, R26, -126, PT ;  /* 0xc2fc00001a00780b */ /* 0x000fc40003f8e000 */
[----:B------:R-:W-:Y:S02]  /*acd0*/  FSETP.GEU.AND P3, PT, R27, -126, PT ;  /* 0xc2fc00001b00780b */ /* 0x000fe40003f6e000 */
[----:B------:R-:W-:Y:S01]  /*ace0*/  R2UR UR6, R24 ;  /* 0x00000000180672ca */ /* 0x000fe200000e0000 */
[----:B-1----:R-:W-:Y:S01]  /*acf0*/  FFMA R79, R81, UR14, -R31 ;  /* 0x0000000e514f7c23 */ /* 0x002fe2000800081f */
[----:B------:R-:W-:Y:S01]  /*ad00*/  R2UR UR7, R25 ;  /* 0x00000000190772ca */ /* 0x000fe200000e0000 */
[----:B------:R-:W1:Y:S01]  /*ad10*/  MUFU.EX2 R31, R83 ;  /* 0x00000053001f7308 */ /* 0x000e620000000800 */
[----:B------:R-:W-:Y:S01]  /*ad20*/  F2FP.F16.F32.PACK_AB R24, R71, R70 ;  /* 0x000000464718723e */ /* 0x000fe200000000ff */
[----:B------:R-:W-:Y:S01]  /*ad30*/  FADD R70, R67, R70 ;  /* 0x0000004643467221 */ /* 0x000fe20000000000 */
[----:B------:R-:W-:Y:S01]  /*ad40*/  F2FP.F16.F32.PACK_AB R25, R73, R72 ;  /* 0x000000484919723e */ /* 0x000fe200000000ff */
[----:B------:R-:W-:Y:S01]  /*ad50*/  FADD R72, R69, R72 ;  /* 0x0000004845487221 */ /* 0x000fe20000000000 */
[----:B------:R-:W-:Y:S01]  /*ad60*/  FSETP.GEU.AND P6, PT, R79, -126, PT ;  /* 0xc2fc00004f00780b */ /* 0x000fe20003fce000 */
[----:B------:R-:W-:Y:S01]  /*ad70*/  @!P4 FMUL R26, R26, 0.5 ;  /* 0x3f0000001a1ac820 */ /* 0x000fe20000400000 */
[----:B--2---:R-:W-:Y:S01]  /*ad80*/  @!P5 FMUL R76, R76, R76 ;  /* 0x0000004c4c4cd220 */ /* 0x004fe20000400000 */
[----:B------:R-:W-:Y:S01]  /*ad90*/  @!P3 FMUL R27, R27, 0.5 ;  /* 0x3f0000001b1bb820 */ /* 0x000fe20000400000 */
[----:B------:R-:W-:Y:S01]  /*ada0*/  FSETP.GEU.AND P5, PT, R80, -126, PT ;  /* 0xc2fc00005000780b */ /* 0x000fe20003fae000 */
[----:B------:R-:W2:Y:S01]  /*adb0*/  MUFU.EX2 R77, R26 ;  /* 0x0000001a004d7308 */ /* 0x000ea20000000800 */
[----:B------:R-:W-:Y:S01]  /*adc0*/  IADD3 R158, R158, 0x380, RZ ;  /* 0x000003809e9e7810 */ /* 0x000fe20007ffe0ff */
[----:B------:R-:W-:Y:S01]  /*add0*/  FADD R70, R70, R71 ;  /* 0x0000004746467221 */ /* 0x000fe20000000000 */
[----:B------:R-:W-:Y:S01]  /*ade0*/  FADD R72, R72, R73 ;  /* 0x0000004948487221 */ /* 0x000fe20000000000 */
[----:B-1----:R-:W-:-:S04]  /*adf0*/  @!P2 FMUL R31, R31, R31 ;  /* 0x0000001f1f1fa220 */ /* 0x002fc80000400000 */
[----:B------:R1:W3:Y:S01]  /*ae00*/  MUFU.EX2 R74, R27 ;  /* 0x0000001b004a7308 */ /* 0x0002e20000000800 */
[----:B------:R-:W-:Y:S01]  /*ae10*/  @!P6 FMUL R79, R79, 0.5 ;  /* 0x3f0000004f4fe820 */ /* 0x000fe20000400000 */
[----:B------:R-:W-:Y:S02]  /*ae20*/  ISETP.NE.AND P2, PT, R6, 0x4, PT ;  /* 0x000000040600780c */ /* 0x000fe40003f45270 */
[----:B------:R-:W-:Y:S02]  /*ae30*/  @!P5 FMUL R80, R80, 0.5 ;  /* 0x3f0000005050d820 */ /* 0x000fe40000400000 */
[----:B------:R-:W-:Y:S02]  /*ae40*/  SEL R22, R6, RZ, P2 ;  /* 0x000000ff06167207 */ /* 0x000fe40001000000 */
[----:B------:R-:W4:Y:S01]  /*ae50*/  MUFU.EX2 R79, R79 ;  /* 0x0000004f004f7308 */ /* 0x000f220000000800 */
[----:B--2---:R-:W-:Y:S01]  /*ae60*/  @!P4 FMUL R77, R77, R77 ;  /* 0x0000004d4d4dc220 */ /* 0x004fe20000400000 */
[----:B-1----:R-:W-:Y:S01]  /*ae70*/  F2FP.F16.F32.PACK_AB R27, R76, R75 ;  /* 0x0000004b4c1b723e */ /* 0x002fe200000000ff */
[----:B------:R-:W-:Y:S01]  /*ae80*/  FADD R75, R72, R75 ;  /* 0x0000004b484b7221 */ /* 0x000fe20000000000 */
[----:B------:R-:W-:-:S02]  /*ae90*/  FSETP.GEU.AND P4, PT, R84, -126, PT ;  /* 0xc2fc00005400780b */ /* 0x000fc40003f8e000 */
[----:B------:R-:W-:Y:S01]  /*aea0*/  LEA R6, R22, R11, 0x3 ;  /* 0x0000000b16067211 */ /* 0x000fe200078e18ff */
[----:B------:R-:W-:Y:S01]  /*aeb0*/  FADD R75, R75, R76 ;  /* 0x0000004c4b4b7221 */ /* 0x000fe20000000000 */
[----:B------:R-:W1:Y:S01]  /*aec0*/  MUFU.EX2 R80, R80 ;  /* 0x0000005000507308 */ /* 0x000e620000000800 */
[----:B---3--:R-:W-:Y:S01]  /*aed0*/  @!P3 FMUL R74, R74, R74 ;  /* 0x0000004a4a4ab220 */ /* 0x008fe20000400000 */
[----:B------:R-:W-:Y:S02]  /*aee0*/  FSETP.GEU.AND P3, PT, R78, -126, PT ;  /* 0xc2fc00004e00780b */ /* 0x000fe40003f6e000 */
[----:B------:R-:W-:Y:S02]  /*aef0*/  PRMT R6, RZ, 0x654, R6 ;  /* 0x00000654ff067816 */ /* 0x000fe40000000006 */
[----:B------:R-:W-:Y:S01]  /*af00*/  F2FP.F16.F32.PACK_AB R26, R74, R77 ;  /* 0x0000004d4a1a723e */ /* 0x000fe200000000ff */
[----:B------:R-:W-:Y:S01]  /*af10*/  FADD R77, R70, R77 ;  /* 0x0000004d464d7221 */ /* 0x000fe20000000000 */
[----:B----4-:R-:W-:-:S02]  /*af20*/  @!P6 FMUL R79, R79, R79 ;  /* 0x0000004f4f4fe220 */ /* 0x010fc40000400000 */
[----:B------:R-:W-:Y:S01]  /*af30*/  WARPGROUP.ARRIVE ;  /* 0x00000000000079c5 */ /* 0x000fe20000000000 */
[----:B------:R-:W-:Y:S01]  /*af40*/  FSETP.GEU.AND P6, PT, R86, -126, PT ;  /* 0xc2fc00005600780b */ /* 0x000fe20003fce000 */
[----:B------:R-:W-:Y:S01]  /*af50*/  @!P4 FMUL R84, R84, 0.5 ;  /* 0x3f0000005454c820 */ /* 0x000fe20000400000 */
[----:B------:R-:W-:Y:S02]  /*af60*/  FADD R77, R77, R74 ;  /* 0x0000004a4d4d7221 */ /* 0x000fe40000000000 */
[----:B------:R-:W-:Y:S01]  /*af70*/  @!P3 FMUL R78, R78, 0.5 ;  /* 0x3f0000004e4eb820 */ /* 0x000fe20000400000 */
[----:B------:R-:W-:Y:S01]  /*af80*/  HGMMA.64x128x16.F32 R88, R24, gdesc[UR4].tnspB, R88, gsb0 ;  /* 0x41e0000418587df0 */ /* 0x000fe20008000858 */
[----:B-1----:R-:W-:Y:S01]  /*af90*/  @!P5 FMUL R80, R80, R80 ;  /* 0x000000505050d220 */ /* 0x002fe20000400000 */
[----:B------:R-:W-:Y:S01]  /*afa0*/  FSETP.GEU.AND P5, PT, R87, -126, PT ;  /* 0xc2fc00005700780b */ /* 0x000fe20003fae000 */
[----:B------:R-:W1:Y:S01]  /*afb0*/  MUFU.EX2 R13, R84 ;  /* 0x00000054000d7308 */ /* 0x000e620000000800 */
[----:B------:R-:W-:-:S02]  /*afc0*/  R2UR UR6, R158 ;  /* 0x000000009e0672ca */ /* 0x000fc400000e0000 */
[----:B------:R-:W-:Y:S02]  /*afd0*/  R2UR UR7, R159 ;  /* 0x000000009f0772ca */ /* 0x000fe400000e0000 */
[----:B------:R-:W-:-:S03]  /*afe0*/  @!P6 FMUL R86, R86, 0.5 ;  /* 0x3f0000005656e820 */ /* 0x000fc60000400000 */
[----:B------:R-:W2:Y:S04]  /*aff0*/  MUFU.EX2 R78, R78 ;  /* 0x0000004e004e7308 */ /* 0x000ea80000000800 */
[----:B------:R-:W-:-:S04]  /*b000*/  @!P5 FMUL R87, R87, 0.5 ;  /* 0x3f0000005757d820 */ /* 0x000fc80000400000 */
[----:B------:R-:W3:Y:S01]  /*b010*/  MUFU.EX2 R20, R86 ;  /* 0x0000005600147308 */ /* 0x000ee20000000800 */
[----:B-1----:R-:W-:-:S07]  /*b020*/  @!P4 FMUL R13, R13, R13 ;  /* 0x0000000d0d0dc220 */ /* 0x002fce0000400000 */
[----:B------:R-:W1:Y:S01]  /*b030*/  MUFU.EX2 R21, R87 ;  /* 0x0000005700157308 */ /* 0x000e620000000800 */
[----:B--2---:R-:W-:Y:S01]  /*b040*/  @!P3 FMUL R78, R78, R78 ;  /* 0x0000004e4e4eb220 */ /* 0x004fe20000400000 */
[----:B------:R-:W-:Y:S01]  /*b050*/  FSETP.GEU.AND P3, PT, R85, -126, PT ;  /* 0xc2fc00005500780b */ /* 0x000fe20003f6e000 */
[----:B---3--:R-:W-:-:S12]  /*b060*/  @!P6 FMUL R20, R20, R20 ;  /* 0x000000141414e220 */ /* 0x008fd80000400000 */
[----:B------:R-:W-:Y:S01]  /*b070*/  @!P3 FMUL R85, R85, 0.5 ;  /* 0x3f0000005555b820 */ /* 0x000fe20000400000 */
[----:B-1----:R-:W-:-:S03]  /*b080*/  @!P5 FMUL R21, R21, R21 ;  /* 0x000000151515d220 */ /* 0x002fc60000400000 */
[----:B------:R-:W1:Y:S02]  /*b090*/  MUFU.EX2 R12, R85 ;  /* 0x00000055000c7308 */ /* 0x000e640000000800 */
[----:B-1----:R-:W-:Y:S01]  /*b0a0*/  @!P3 FMUL R12, R12, R12 ;  /* 0x0000000c0c0cb220 */ /* 0x002fe20000400000 */
        /* <DEDUP_REMOVED lines=8> */
[----:B------:R-:W-:-:S02]  /*b130*/  FADD R31, R80, R31 ;  /* 0x0000001f501f7221 */ /* 0x000fc40000000000 */
[----:B------:R-:W-:Y:S01]  /*b140*/  FADD R13, R78, R13 ;  /* 0x0000000d4e0d7221 */ /* 0x000fe20000000000 */
[----:B------:R-:W-:Y:S01]  /*b150*/  WARPGROUP.ARRIVE ;  /* 0x00000000000079c5 */ /* 0x000fe20000000000 */
[----:B------:R-:W-:Y:S02]  /*b160*/  FADD R20, R31, R20 ;  /* 0x000000141f147221 */ /* 0x000fe40000000000 */
[----:B------:R-:W-:Y:S02]  /*b170*/  FADD R13, R13, R12 ;  /* 0x0000000c0d0d7221 */ /* 0x000fe40000000000 */
[----:B------:R-:W-:Y:S01]  /*b180*/  FADD R12, R20, R21 ;  /* 0x00000015140c7221 */ /* 0x000fe20000000000 */
[----:B------:R-:W-:Y:S03]  /*b190*/  HGMMA.64x128x16.F32 R88, R24, gdesc[UR4].tnspB, R88, gsb0 ;  /* 0x41e0000418587df0 */ /* 0x000fe60008000858 */
[----:B------:R-:W-:-:S02]  /*b1a0*/  WARPGROUP.DEPBAR.LE gsb0, 0x0 ;  /* 0x00008000000079c5 */ /* 0x000fc40000010000 */
[----:B------:R1:W-:Y:S01]  /*b1b0*/  SYNCS.ARRIVE.TRANS64.RED.A1T0 RZ, [R6+URZ], RZ ;  /* 0x000000ff06ff79a7 */ /* 0x0003e2000810043f */
[----:B------:R-:W-:Y:S05]  /*b1c0*/  @P1 BRA `(.L_x_45) ;  /* 0x0000000000b81947 */ /* 0x000fea0003800000 */
[----:B------:R-:W-:Y:S01]  /*b1d0*/  ISETP.LT.OR P1, PT, R7, 0x1, !P0 ;  /* 0x000000010700780c */ /* 0x000fe20004721670 */
[----:B------:R-:W-:-:S12]  /*b1e0*/  BSSY B0, `(.L_x_46) ;  /* 0x000002b000007945 */ /* 0x000fd80003800000 */
[----:B------:R-:W-:Y:S05]  /*b1f0*/  @P1 BRA `(.L_x_47) ;  /* 0x0000000000a41947 */ /* 0x000fea0003800000 */
[----:B-1----:R-:W-:Y:S01]  /*b200*/  IMAD R6, R5, 0x8, R2 ;  /* 0x0000000805067824 */ /* 0x002fe200078e0202 */
[----:B------:R-:W-:Y:S02]  /*b210*/  SHF.L.U32 R21, R4, 0x1f, RZ ;  /* 0x0000001f04157819 */ /* 0x000fe400000006ff */
[----:B------:R-:W-:Y:S02]  /*b220*/  ISETP.NE.AND P2, PT, R0, RZ, PT ;  /* 0x000000ff0000720c */ /* 0x000fe40003f45270 */
[----:B------:R-:W1:Y:S02]  /*b230*/  SYNCS.PHASECHK.TRANS64.TRYWAIT P1, [R6+URZ+0x24020], R21 ;  /* 0x02402015060075a7 */ /* 0x000e64000802017f */
[----:B-1----:R-:W-:Y:S09]  /*b240*/  @!P1 BRA `(.L_x_48) ;  /* 0x0000002000c49947 */ /* 0x002ff20003800000 */
.L_x_91:
[----:B------:R-:W-:Y:S05]  /*b250*/  @P2 BRA `(.L_x_49) ;  /* 0x0000000000142947 */ /* 0x000fea0003800000 */
[----:B------:R-:W-:Y:S02]  /*b260*/  ISETP.NE.AND P1, PT, R14, RZ, PT ;  /* 0x000000ff0e00720c */ /* 0x000fe40003f25270 */
[----:B-1----:R-:W-:-:S04]  /*b270*/  MOV R21, 0x8000 ;  /* 0x0000800000157802 */ /* 0x002fc80000000f00 */
[----:B------:R2:W-:Y:S07]  /*b280*/  SYNCS.ARRIVE.TRANS64 RZ, [R6+URZ+0x24000], R21 ;  /* 0x0240001506ff79a7 */ /* 0x0005ee000800003f */
[----:B------:R-:W-:Y:S05]  /*b290*/  @!P1 BRA `(.L_x_49) ;  /* 0x0000000000049947 */ /* 0x000fea0003800000 */
[----:B------:R-:W-:Y:S01]  /*b2a0*/  BPT.TRAP 0x1 ;  /* 0x000000040000795c */ /* 0x000fe20000300000 */
.L_x_49:
[C---:B------:R-:W-:Y:S01]  /*b2b0*/  LEA R20, R5.reuse, R2, 0xf ;  /* 0x0000000205147211 */ /* 0x040fe200078e78ff */
[----:B------:R-:W-:Y:S01]  /*b2c0*/  ULDC.64 UR6, c[0x0][0x198] ;  /* 0x0000660000067ab9 */ /* 0x000fe20000000a00 */
[----:B------:R-:W-:Y:S01]  /*b2d0*/  R2UR UR19, R8 ;  /* 0x00000000081372ca */ /* 0x000fe200000e0000 */
[----:B------:R-:W-:Y:S01]  /*b2e0*/  UIADD3 UR6, UP0, UR6, 0x2f0, URZ ;  /* 0x000002f006067890 */ /* 0x000fe2000ff1e03f */
[----:B------:R-:W-:Y:S01]  /*b2f0*/  R2UR UR17, R6 ;  /* 0x00000000061172ca */ /* 0x000fe200000e0000 */
[----:B------:R-:W-:Y:S01]  /*b300*/  UMOV UR26, 0x0 ;  /* 0x00000000001a7882 */ /* 0x000fe20000000000 */
[----:B------:R-:W-:Y:S01]  /*b310*/  R2UR UR8, R20 ;  /* 0x00000000140872ca */ /* 0x000fe200000e0000 */
[----:B------:R-:W-:Y:S01]  /*b320*/  UIADD3.X UR7, URZ, UR7, URZ, UP0, !UPT ;  /* 0x000000073f077290 */ /* 0x000fe200087fe43f */
[----:B------:R-:W-:Y:S01]  /*b330*/  VIADD R5, R5, 0x1 ;  /* 0x0000000105057836 */ /* 0x000fe20000000000 */
        /* <DEDUP_REMOVED lines=20> */
[----:B--2---:R-:W-:Y:S01]  /*b480*/  NOP ;  /* 0x0000000000007918 */ /* 0x004fe20000000000 */
.L_x_47:
[----:B------:R-:W-:Y:S05]  /*b490*/  BSYNC B0 ;  /* 0x0000000000007941 */ /* 0x000fea0003800000 */
.L_x_46:
[----:B------:R-:W-:-:S07]  /*b4a0*/  IADD3 R7, R7, -0x1, RZ ;  /* 0xffffffff07077810 */ /* 0x000fce0007ffe0ff */
.L_x_45:
[----:B------:R-:W-:Y:S01]  /*b4b0*/  ISETP.GT.AND P3, PT, R17, 0x1, PT ;  /* 0x000000011100780c */ /* 0x000fe20003f64270 */
[----:B------:R-:W-:Y:S01]  /*b4c0*/  VIADD R15, R15, 0x1 ;  /* 0x000000010f0f7836 */ /* 0x000fe20000000000 */
[----:B-1----:R-:W-:Y:S01]  /*b4d0*/  IADD3 R6, R22, 0x1, RZ ;  /* 0x0000000116067810 */ /* 0x002fe20007ffe0ff */
[----:B------:R-:W-:Y:S01]  /*b4e0*/  VIADD R10, R10, 0x80 ;  /* 0x000000800a0a7836 */ /* 0x000fe20000000000 */
[----:B------:R-:W-:Y:S02]  /*b4f0*/  IADD3 R17, R17, -0x1, RZ ;  /* 0xffffffff11117810 */ /* 0x000fe40007ffe0ff */
[----:B------:R-:W-:Y:S02]  /*b500*/  ISETP.NE.AND P1, PT, R15, 0x4, PT ;  /* 0x000000040f00780c */ /* 0x000fe40003f25270 */
[----:B------:R-:W-:Y:S02]  /*b510*/  ISETP.NE.AND P2, PT, R6, 0x4, PT ;  /* 0x000000040600780c */ /* 0x000fe40003f45270 */
[----:B------:R-:W-:-:S02]  /*b520*/  SEL R20, RZ, 0x1, P1 ;  /* 0x00000001ff147807 */ /* 0x000fc40000800000 */
[----:B------:R-:W-:Y:S02]  /*b530*/  MOV R21, R19 ;  /* 0x0000001300157202 */ /* 0x000fe40000000f00 */
[----:B------:R-:W-:Y:S02]  /*b540*/  LOP3.LUT R3, R3, R20, RZ, 0x3c, !PT ;  /* 0x0000001403037212 */ /* 0x000fe400078e3cff */
[----:B------:R-:W-:Y:S02]  /*b550*/  MOV R20, R18 ;  /* 0x0000001200147202 */ /* 0x000fe40000000f00 */
[----:B------:R-:W-:Y:S02]  /*b560*/  SEL R15, R15, RZ, P1 ;  /* 0x000000ff0f0f7207 */ /* 0x000fe40000800000 */
[----:B------:R-:W-:Y:S01]  /*b570*/  SEL R6, R6, RZ, P2 ;  /* 0x000000ff06067207 */ /* 0x000fe20001000000 */
[----:B------:R-:W-:Y:S06]  /*b580*/  @P3 BRA `(.L_x_50) ;  /* 0xffffffc400443947 */ /* 0x000fec000383ffff */
.L_x_37:
[----:B------:R-:W-:Y:S05]  /*b590*/  WARPSYNC.ALL ;  /* 0x0000000000007948 */ /* 0x000fea0003800000 */
[----:B------:R-:W2:Y:S01]  /*b5a0*/  SHFL.BFLY PT, R0, R13, 0x1, 0x1f ;  /* 0x0c201f000d007f89 */ /* 0x000ea200000e0000 */
[----:B------:R-:W-:Y:S01]  /*b5b0*/  BSSY B0, `(.L_x_51) ;  /* 0x0000023000007945 */ /* 0x000fe20003800000 */
[----:B------:R-:W-:Y:S01]  /*b5c0*/  IMAD.MOV.U32 R7, RZ, RZ, 0x7f800000 ;  /* 0x7f800000ff077424 */ /* 0x000fe200078e00ff */
[----:B------:R-:W-:Y:S01]  /*b5d0*/  MOV R8, 0x3f800000 ;  /* 0x3f80000000087802 */ /* 0x000fe20000000f00 */
[----:B------:R-:W3:Y:S01]  /*b5e0*/  SHFL.BFLY PT, R3, R12, 0x1, 0x1f ;  /* 0x0c201f000c037f89 */ /* 0x000ee200000e0000 */
[----:B------:R-:W-:Y:S01]  /*b5f0*/  MOV R4, 0x3f800000 ;  /* 0x3f80000000047802 */ /* 0x000fe20000000f00 */
[----:B------:R-:W-:-:S02]  /*b600*/  IMAD.MOV.U32 R9, RZ, RZ, 0x7f800000 ;  /* 0x7f800000ff097424 */ /* 0x000fc400078e00ff */
[----:B--2---:R-:W-:Y:S01]  /*b610*/  FADD R0, R0, R13 ;  /* 0x0000000d00007221 */ /* 0x004fe20000000000 */
[----:B---3--:R-:W-:-:S04]  /*b620*/  FADD R14, R3, R12 ;  /* 0x0000000c030e7221 */ /* 0x008fc80000000000 */
[----:B------:R-:W2:Y:S04]  /*b630*/  SHFL.BFLY PT, R5, R0, 0x2, 0x1f ;  /* 0x0c401f0000057f89 */ /* 0x000ea800000e0000 */
[----:B------:R-:W3:Y:S01]  /*b640*/  SHFL.BFLY PT, R15, R14, 0x2, 0x1f ;  /* 0x0c401f000e0f7f89 */ /* 0x000ee200000e0000 */
[C---:B--2---:R-:W-:Y:S01]  /*b650*/  FSETP.NE.AND P0, PT, R0.reuse, -R5, PT ;  /* 0x800000050000720b */ /* 0x044fe20003f05000 */
[----:B------:R-:W-:Y:S01]  /*b660*/  FADD R3, R0, R5 ;  /* 0x0000000500037221 */ /* 0x000fe20000000000 */
[----:B---3--:R-:W-:-:S11]  /*b670*/  FADD R6, R14, R15 ;  /* 0x0000000f0e067221 */ /* 0x008fd60000000000 */
[----:B------:R-:W-:Y:S05]  /*b680*/  @!P0 BRA `(.L_x_52) ;  /* 0x0000000000548947 */ /* 0x000fea0003800000 */
[----:B------:R-:W-:Y:S01]  /*b690*/  IADD3 R0, R3, 0x1800000, RZ ;  /* 0x0180000003007810 */ /* 0x000fe20007ffe0ff */
[----:B------:R-:W-:Y:S03]  /*b6a0*/  BSSY B1, `(.L_x_53) ;  /* 0x000000c000017945 */ /* 0x000fe60003800000 */
[----:B------:R-:W-:-:S04]  /*b6b0*/  LOP3.LUT R0, R0, 0x7f800000, RZ, 0xc0, !PT ;  /* 0x7f80000000007812 */ /* 0x000fc800078ec0ff */
[----:B------:R-:W-:-:S13]  /*b6c0*/  ISETP.GT.U32.AND P0, PT, R0, 0x1ffffff, PT ;  /* 0x01ffffff0000780c */ /* 0x000fda0003f04070 */
[----:B------:R-:W-:Y:S05]  /*b6d0*/  @P0 BRA `(.L_x_54) ;  /* 0x0000000000100947 */ /* 0x000fea0003800000 */
[----:B------:R-:W-:-:S07]  /*b6e0*/  MOV R12, 0xb700 ;  /* 0x0000b700000c7802 */ /* 0x000fce0000000f00 */
[----:B-1----:R-:W-:Y:S05]  /*b6f0*/  CALL.REL.NOINC `($__internal_0_$__cuda_sm20_rcp_rn_f32_slowpath) ;  /* 0x0000001c00ac7944 */ /* 0x002fea0003c00000 */
[----:B------:R-:W-:Y:S01]  /*b700*/  MOV R4, R0 ;  /* 0x0000000000047202 */ /* 0x000fe20000000f00 */
[----:B------:R-:W-:Y:S06]  /*b710*/  BRA `(.L_x_55) ;  /* 0x0000000000107947 */ /* 0x000fec0003800000 */
.L_x_54:
[----:B------:R-:W2:Y:S02]  /*b720*/  MUFU.RCP R4, R3 ;  /* 0x0000000300047308 */ /* 0x000ea40000001000 */
[----:B--2---:R-:W-:-:S04]  /*b730*/  FFMA R0, R3, R4, -1 ;  /* 0xbf80000003007423 */ /* 0x004fc80000000004 */
[----:B------:R-:W-:-:S04]  /*b740*/  FADD.FTZ R5, -R0, -RZ ;  /* 0x800000ff00057221 */ /* 0x000fc80000010100 */
[----:B------:R-:W-:-:S07]  /*b750*/  FFMA R4, R4, R5, R4 ;  /* 0x0000000504047223 */ /* 0x000fce0000000004 */
.L_x_55:
[----:B------:R-:W-:Y:S05]  /*b760*/  BSYNC B1 ;  /* 0x0000000000017941 */ /* 0x000fea0003800000 */
.L_x_53:
[----:B------:R-:W-:Y:S01]  /*b770*/  FSETP.GEU.AND P0, PT, |R3|, 1.175494350822287508e-38, PT ;  /* 0x008000000300780b */ /* 0x000fe20003f0e200 */
[----:B------:R-:W-:-:S12]  /*b780*/  ULDC UR6, c[0x0][0x600] ;  /* 0x0001800000067ab9 */ /* 0x000fd80000000800 */
[----:B------:R-:W-:-:S04]  /*b790*/  @!P0 FMUL R3, R3, 16777216 ;  /* 0x4b80000003038820 */ /* 0x000fc80000400000 */
[----:B------:R-:W2:Y:S02]  /*b7a0*/  MUFU.LG2 R0, R3 ;  /* 0x0000000300007308 */ /* 0x000ea40000000c00 */
[----:B--2---:R-:W-:-:S04]  /*b7b0*/  @!P0 FADD R0, R0, -24 ;  /* 0xc1c0000000008421 */ /* 0x004fc80000000000 */
[----:B------:R-:W-:-:S04]  /*b7c0*/  FMUL R0, R0, 0.69314718246459960938 ;  /* 0x3f31721800007820 */ /* 0x000fc80000400000 */
[----:B------:R-:W-:-:S07]  /*b7d0*/  FFMA R9, R19, UR6, R0 ;  /* 0x0000000613097c23 */ /* 0x000fce0008000000 */
.L_x_52:
[----:B------:R-:W-:Y:S05]  /*b7e0*/  BSYNC B0 ;  /* 0x0000000000007941 */ /* 0x000fea0003800000 */
.L_x_51:
[----:B------:R-:W-:Y:S01]  /*b7f0*/  FSETP.NE.AND P0, PT, R14, -R15, PT ;  /* 0x8000000f0e00720b */ /* 0x000fe20003f05000 */
[----:B------:R-:W-:Y:S01]  /*b800*/  ULDC UR4, c[0x0][0x608] ;  /* 0x0001820000047ab9 */ /* 0x000fe20000000800 */
[----:B------:R-:W-:Y:S01]  /*b810*/  BSSY B0, `(.L_x_56) ;  /* 0x0000039000007945 */ /* 0x000fe20003800000 */
[----:B------:R-:W-:-:S04]  /*b820*/  FMUL R4, R4, UR4 ;  /* 0x0000000404047c20 */ /* 0x000fc80008400000 */
        /* <DEDUP_REMOVED lines=32> */
[----:B------:R-:W-:Y:S06]  /*ba30*/  @!P0 BRA `(.L_x_57) ;  /* 0x0000000000588947 */ /* 0x000fec0003800000 */
[----:B------:R-:W-:Y:S01]  /*ba40*/  VIADD R0, R6, 0x1800000 ;  /* 0x0180000006007836 */ /* 0x000fe20000000000 */
[----:B------:R-:W-:Y:S04]  /*ba50*/  BSSY B1, `(.L_x_58) ;  /* 0x000000d000017945 */ /* 0x000fe80003800000 */
[----:B------:R-:W-:-:S04]  /*ba60*/  LOP3.LUT R0, R0, 0x7f800000, RZ, 0xc0, !PT ;  /* 0x7f80000000007812 */ /* 0x000fc800078ec0ff */
[----:B------:R-:W-:-:S13]  /*ba70*/  ISETP.GT.U32.AND P0, PT, R0, 0x1ffffff, PT ;  /* 0x01ffffff0000780c */ /* 0x000fda0003f04070 */
[----:B------:R-:W-:Y:S05]  /*ba80*/  @P0 BRA `(.L_x_59) ;  /* 0x0000000000140947 */ /* 0x000fea0003800000 */
[----:B------:R-:W-:Y:S02]  /*ba90*/  MOV R3, R6 ;  /* 0x0000000600037202 */ /* 0x000fe40000000f00 */
[----:B------:R-:W-:-:S07]  /*baa0*/  MOV R12, 0xbac0 ;  /* 0x0000bac0000c7802 */ /* 0x000fce0000000f00 */
[----:B-1----:R-:W-:Y:S05]  /*bab0*/  CALL.REL.NOINC `($__internal_0_$__cuda_sm20_rcp_rn_f32_slowpath) ;  /* 0x0000001800bc7944 */ /* 0x002fea0003c00000 */
[----:B------:R-:W-:Y:S01]  /*bac0*/  MOV R8, R0 ;  /* 0x0000000000087202 */ /* 0x000fe20000000f00 */
[----:B------:R-:W-:Y:S06]  /*bad0*/  BRA `(.L_x_60) ;  /* 0x0000000000107947 */ /* 0x000fec0003800000 */
.L_x_59:
[----:B------:R-:W2:Y:S02]  /*bae0*/  MUFU.RCP R3, R6 ;  /* 0x0000000600037308 */ /* 0x000ea40000001000 */
[----:B--2---:R-:W-:-:S04]  /*baf0*/  FFMA R0, R6, R3, -1 ;  /* 0xbf80000006007423 */ /* 0x004fc80000000003 */
[----:B------:R-:W-:-:S04]  /*bb00*/  FADD.FTZ R0, -R0, -RZ ;  /* 0x800000ff00007221 */ /* 0x000fc80000010100 */
[----:B------:R-:W-:-:S07]  /*bb10*/  FFMA R8, R3, R0, R3 ;  /* 0x0000000003087223 */ /* 0x000fce0000000003 */
.L_x_60:
[----:B------:R-:W-:Y:S05]  /*bb20*/  BSYNC B1 ;  /* 0x0000000000017941 */ /* 0x000fea0003800000 */
.L_x_58:
[----:B------:R-:W-:Y:S01]  /*bb30*/  FSETP.GEU.AND P0, PT, |R6|, 1.175494350822287508e-38, PT ;  /* 0x008000000600780b */ /* 0x000fe20003f0e200 */
[----:B------:R-:W-:-:S12]  /*bb40*/  ULDC UR4, c[0x0][0x600] ;  /* 0x0001800000047ab9 */ /* 0x000fd80000000800 */
[----:B------:R-:W-:-:S04]  /*bb50*/  @!P0 FMUL R6, R6, 16777216 ;  /* 0x4b80000006068820 */ /* 0x000fc80000400000 */
[----:B------:R-:W2:Y:S02]  /*bb60*/  MUFU.LG2 R0, R6 ;  /* 0x0000000600007308 */ /* 0x000ea40000000c00 */
[----:B--2---:R-:W-:-:S04]  /*bb70*/  @!P0 FADD R0, R0, -24 ;  /* 0xc1c0000000008421 */ /* 0x004fc80000000000 */
[----:B------:R-:W-:-:S04]  /*bb80*/  FMUL R7, R0, 0.69314718246459960938 ;  /* 0x3f31721800077820 */ /* 0x000fc80000400000 */
[----:B------:R-:W-:-:S07]  /*bb90*/  FFMA R7, R18, UR4, R7 ;  /* 0x0000000412077c23 */ /* 0x000fce0008000007 */
.L_x_57:
[----:B------:R-:W-:Y:S05]  /*bba0*/  BSYNC B0 ;  /* 0x0000000000007941 */ /* 0x000fea0003800000 */
.L_x_56:
[C---:B------:R-:W-:Y:S01]  /*bbb0*/  LOP3.LUT P0, RZ, R16.reuse, 0x3, RZ, 0xc0, !PT ;  /* 0x0000000310ff7812 */ /* 0x040fe2000780c0ff */
[----:B------:R-:W-:Y:S01]  /*bbc0*/  ULDC UR4, c[0x0][0x608] ;  /* 0x0001820000047ab9 */ /* 0x000fe20000000800 */
[----:B------:R-:W-:Y:S01]  /*bbd0*/  LOP3.LUT R19, R16, 0x7f, RZ, 0xc0, !PT ;  /* 0x0000007f10137812 */ /* 0x000fe200078ec0ff */
[----:B------:R-:W-:Y:S01]  /*bbe0*/  ULDC.64 UR8, c[0x0][0x208] ;  /* 0x0000820000087ab9 */ /* 0x000fe20000000a00 */
[----:B------:R-:W-:Y:S01]  /*bbf0*/  FMUL R8, R8, UR4 ;  /* 0x0000000408087c20 */ /* 0x000fe20008400000 */
[----:B------:R-:W-:Y:S01]  /*bc00*/  BSSY B0, `(.L_x_61) ;  /* 0x0000018000007945 */ /* 0x000fe20003800000 */
[----:B------:R-:W-:-:S07]  /*bc10*/  SHF.R.U32.HI R22, RZ, 0x5, R19 ;  /* 0x00000005ff167819 */ /* 0x000fce0000011613 */
[----:B------:R-:W-:Y:S05]  /*bc20*/  @P0 BRA `(.L_x_62) ;  /* 0x0000000000540947 */ /* 0x000fea0003800000 */
[----:B------:R-:W2:Y:S01]  /*bc30*/  S2UR UR4, SR_CTAID.X ;  /* 0x00000000000479c3 */ /* 0x000ea20000002500 */
[----:B------:R-:W-:Y:S01]  /*bc40*/  SHF.R.U32.HI R0, RZ, 0x2, R16 ;  /* 0x00000002ff007819 */ /* 0x000fe20000011610 */
[----:B------:R-:W-:-:S03]  /*bc50*/  IMAD.SHL.U32 R3, R22, 0x10, RZ ;  /* 0x0000001016037824 */ /* 0x000fc600078e00ff */
[----:B------:R-:W-:-:S04]  /*bc60*/  LOP3.LUT R0, R0, 0x7, RZ, 0xc0, !PT ;  /* 0x0000000700007812 */ /* 0x000fc800078ec0ff */
[----:B------:R-:W-:Y:S01]  /*bc70*/  LOP3.LUT R0, R3, 0xfffffff0, R0, 0xe2, !PT ;  /* 0xfffffff003007812 */ /* 0x000fe200078ee200 */
[----:B--2---:R-:W-:-:S03]  /*bc80*/  USHF.L.U32 UR6, UR4, 0x6, URZ ;  /* 0x0000000604067899 */ /* 0x004fc6000800063f */
[----:B------:R-:W-:Y:S02]  /*bc90*/  ULDC.64 UR4, c[0x0][0x688] ;  /* 0x0001a20000047ab9 */ /* 0x000fe40000000a00 */
[----:B------:R-:W-:Y:S02]  /*bca0*/  UIMAD UR4, UR36, UR4, UR6 ;  /* 0x00000004240472a4 */ /* 0x000fe4000f8e0206 */
[----:B------:R-:W-:Y:S02]  /*bcb0*/  LOP3.LUT R3, R0, UR6, RZ, 0xfc, !PT ;  /* 0x0000000600037c12 */ /* 0x000fe4000f8efcff */
[----:B------:R-:W-:Y:S02]  /*bcc0*/  UIMAD UR4, UR37, UR5, UR4 ;  /* 0x00000005250472a4 */ /* 0x000fe4000f8e0204 */
[C---:B------:R-:W-:Y:S01]  /*bcd0*/  IADD3 R4, R3.reuse, 0x8, RZ ;  /* 0x0000000803047810 */ /* 0x040fe20007ffe0ff */
[----:B------:R-:W-:Y:S02]  /*bce0*/  ULDC UR5, c[0x0][0x288] ;  /* 0x0000a20000057ab9 */ /* 0x000fe40000000800 */
[----:B------:R-:W-:-:S02]  /*bcf0*/  ISETP.GE.U32.AND P0, PT, R3, UR5, PT ;  /* 0x0000000503007c0c */ /* 0x000fc4000bf06070 */
[----:B------:R-:W-:Y:S02]  /*bd00*/  IADD3 R0, P2, R0, UR4, RZ ;  /* 0x0000000400007c10 */ /* 0x000fe4000ff5e0ff */
[----:B------:R-:W-:Y:S01]  /*bd10*/  ISETP.GE.U32.AND P1, PT, R4, UR5, PT ;  /* 0x0000000504007c0c */ /* 0x000fe2000bf26070 */
[----:B------:R-:W-:Y:S01]  /*bd20*/  ULDC.64 UR4, c[0x0][0x680] ;  /* 0x0001a00000047ab9 */ /* 0x000fe20000000a00 */
[----:B------:R-:W-:Y:S02]  /*bd30*/  IADD3.X R3, RZ, RZ, RZ, P2, !PT ;  /* 0x000000ffff037210 */ /* 0x000fe400017fe4ff */
[----:B------:R-:W-:-:S04]  /*bd40*/  LEA R4, P2, R0, UR4, 0x2 ;  /* 0x0000000400047c11 */ /* 0x000fc8000f8410ff */
[----:B------:R-:W-:-:S05]  /*bd50*/  LEA.HI.X R5, R0, UR5, R3, 0x2, P2 ;  /* 0x0000000500057c11 */ /* 0x000fca00090f1403 */
[----:B------:R2:W-:Y:S04]  /*bd60*/  @!P0 STG.E desc[UR8][R4.64], R9 ;  /* 0x0000000904008986 */ /* 0x0005e8000c101908 */
[----:B------:R2:W-:Y:S02]  /*bd70*/  @!P1 STG.E desc[UR8][R4.64+0x20], R7 ;  /* 0x0000200704009986 */ /* 0x0005e4000c101908 */
.L_x_62:
[----:B------:R-:W-:Y:S05]  /*bd80*/  BSYNC B0 ;  /* 0x0000000000007941 */ /* 0x000fea0003800000 */
.L_x_61:
[----:B------:R-:W-:Y:S01]  /*bd90*/  ULDC.64 UR4, c[0x0][0x730] ;  /* 0x0001cc0000047ab9 */ /* 0x000fe20000000a00 */
[-C--:B------:R-:W-:Y:S01]  /*bda0*/  FMUL R90, R90, R8.reuse ;  /* 0x000000085a5a7220 */ /* 0x080fe20000400000 */
[----:B------:R-:W-:Y:S01]  /*bdb0*/  ISETP.NE.U32.AND P0, PT, RZ, UR4, PT ;  /* 0x00000004ff007c0c */ /* 0x000fe2000bf05070 */
[-C--:B-1----:R-:W-:Y:S01]  /*bdc0*/  FMUL R24, R91, R8.reuse ;  /* 0x000000085b187220 */ /* 0x082fe20000400000 */
[-C--:B------:R-:W-:Y:S01]  /*bdd0*/  FMUL R94, R94, R8.reuse ;  /* 0x000000085e5e7220 */ /* 0x080fe20000400000 */
[-C--:B------:R-:W-:Y:S01]  /*bde0*/  FMUL R26, R95, R8.reuse ;  /* 0x000000085f1a7220 */ /* 0x080fe20000400000 */
[----:B------:R-:W-:Y:S01]  /*bdf0*/  ISETP.NE.AND.EX P0, PT, RZ, UR5, PT, P0 ;  /* 0x00000005ff007c0c */ /* 0x000fe2000bf05300 */
        /* <DEDUP_REMOVED lines=28> */
[----:B------:R-:W-:Y:S06]  /*bfc0*/  @P0 BRA `(.L_x_63) ;  /* 0x0000000000200947 */ /* 0x000fec0003800000 */
[----:B------:R-:W-:Y:S02]  /*bfd0*/  ULDC.64 UR4, c[0x0][0x728] ;  /* 0x0001ca0000047ab9 */ /* 0x000fe40000000a00 */
[----:B------:R-:W-:-:S04]  /*bfe0*/  ISETP.NE.U32.AND P0, PT, RZ, UR4, PT ;  /* 0x00000004ff007c0c */ /* 0x000fc8000bf05070 */
[----:B------:R-:W-:-:S13]  /*bff0*/  ISETP.NE.AND.EX P0, PT, RZ, UR5, PT, P0 ;  /* 0x00000005ff007c0c */ /* 0x000fda000bf05300 */
[----:B------:R-:W-:Y:S05]  /*c000*/  @!P0 BRA `(.L_x_64) ;  /* 0x00000000000c8947 */ /* 0x000fea0003800000 */
[----:B--2---:R-:W1:Y:S02]  /*c010*/  LDC.64 R4, c[0x0][0x728] ;  /* 0x0001ca00ff047b82 */ /* 0x004e640000000a00 */
[----:B-1----:R3:W5:Y:S01]  /*c020*/  LDG.E R17, desc[UR8][R4.64] ;  /* 0x0000000804117981 */ /* 0x002762000c1e1900 */
[----:B------:R-:W-:Y:S05]  /*c030*/  BRA `(.L_x_63) ;  /* 0x0000000000047947 */ /* 0x000fea0003800000 */
.L_x_64:
[----:B------:R-:W1:Y:S02]  /*c040*/  LDC R17, c[0x0][0x720] ;  /* 0x0001c800ff117b82 */ /* 0x000e640000000800 */
.L_x_63:
[----:B------:R-:W-:-:S04]  /*c050*/  MOV R0, RZ ;  /* 0x000000ff00007202 */ /* 0x000fc80000000f00 */
[----:B------:R-:W-:-:S13]  /*c060*/  LOP3.LUT P0, RZ, R0, 0x1bf, RZ, 0xc0, !PT ;  /* 0x000001bf00ff7812 */ /* 0x000fda000780c0ff */
[----:B------:R-:W-:Y:S05]  /*c070*/  @!P0 BRA `(.L_x_65) ;  /* 0x0000000000408947 */ /* 0x000fea0003800000 */
[----:B------:R-:W-:Y:S01]  /*c080*/  MOV R0, 0x0 ;  /* 0x0000000000007802 */ /* 0x000fe20000000f00 */
[----:B------:R-:W-:Y:S01]  /*c090*/  ULDC.64 UR4, c[0x4][0x70] ;  /* 0x01001c0000047ab9 */ /* 0x000fe20000000a00 */
[----:B------:R-:W-:Y:S01]  /*c0a0*/  ULDC.64 UR6, c[0x4][0x8] ;  /* 0x0100020000067ab9 */ /* 0x000fe20000000a00 */
[----:B--23--:R-:W-:Y:S01]  /*c0b0*/  IMAD.U32 R4, RZ, RZ, UR4 ;  /* 0x00000004ff047e24 */ /* 0x00cfe2000f8e00ff */
[----:B------:R2:W3:Y:S01]  /*c0c0*/  LDC.64 R14, c[0x4][R0] ;  /* 0x01000000000e7b82 */ /* 0x0004e20000000a00 */
[----:B------:R-:W-:Y:S01]  /*c0d0*/  MOV R5, UR5 ;  /* 0x0000000500057c02 */ /* 0x000fe20008000f00 */
[----:B------:R-:W-:Y:S01]  /*c0e0*/  ULDC.64 UR4, c[0x4][0x78] ;  /* 0x01001e0000047ab9 */ /* 0x000fe20000000a00 */
[----:B------:R-:W-:Y:S01]  /*c0f0*/  MOV R10, UR6 ;  /* 0x00000006000a7c02 */ /* 0x000fe20008000f00 */
[----:B------:R-:W-:Y:S01]  /*c100*/  IMAD.U32 R7, RZ, RZ, UR5 ;  /* 0x00000005ff077e24 */ /* 0x000fe2000f8e00ff */
[----:B------:R-:W-:Y:S01]  /*c110*/  MOV R6, UR4 ;  /* 0x0000000400067c02 */ /* 0x000fe20008000f00 */
[----:B------:R-:W-:Y:S01]  /*c120*/  IMAD.MOV.U32 R8, RZ, RZ, 0x70 ;  /* 0x00000070ff087424 */ /* 0x000fe200078e00ff */
[----:B------:R-:W-:-:S02]  /*c130*/  MOV R11, UR7 ;  /* 0x00000007000b7c02 */ /* 0x000fc40008000f00 */
[----:B------:R-:W-:Y:S02]  /*c140*/  MOV R12, 0x1 ;  /* 0x00000001000c7802 */ /* 0x000fe40000000f00 */
[----:B--2---:R-:W-:-:S07]  /*c150*/  MOV R13, RZ ;  /* 0x000000ff000d7202 */ /* 0x004fce0000000f00 */
[----:B------:R-:W-:-:S07]  /*c160*/  LEPC R20, `(.L_x_65) ;  /* 0x000000001014794e */ /* 0x000fce0000000000 */
[----:B-1-3-5:R-:W-:Y:S05]  /*c170*/  CALL.ABS.NOINC R14 ;  /* 0x000000000e007343 */ /* 0x02afea0003c00000 */
.L_x_65:
        /* <DEDUP_REMOVED lines=18> */
.L_x_66:
[----:B------:R-:W-:Y:S01]  /*c2a0*/  ULDC.64 UR4, c[0x0][0x730] ;  /* 0x0001cc0000047ab9 */ /* 0x000fe20000000a00 */
[----:B------:R-:W-:Y:S01]  /*c2b0*/  IMAD.SHL.U32 R0, R16, 0x20, RZ ;  /* 0x0000002010007824 */ /* 0x000fe200078e00ff */
[----:B------:R-:W-:Y:S01]  /*c2c0*/  ISETP.NE.U32.AND P0, PT, RZ, UR4, PT ;  /* 0x00000004ff007c0c */ /* 0x000fe2000bf05070 */
[----:B------:R-:W-:Y:S01]  /*c2d0*/  VIADD R19, R19, 0x1f ;  /* 0x0000001f13137836 */ /* 0x000fe20000000000 */
[----:B--23--:R-:W-:Y:S02]  /*c2e0*/  SHF.R.U32.HI R4, RZ, 0x1, R16 ;  /* 0x00000001ff047819 */ /* 0x00cfe40000011610 */
[----:B------:R-:W-:Y:S02]  /*c2f0*/  ISETP.NE.AND.EX P0, PT, RZ, UR5, PT, P0 ;  /* 0x00000005ff007c0c */ /* 0x000fe4000bf05300 */
[C---:B------:R-:W-:Y:S02]  /*c300*/  LOP3.LUT R3, R0.reuse, 0xc0, RZ, 0xc0, !PT ;  /* 0x000000c000037812 */ /* 0x040fe400078ec0ff */
[----:B------:R-:W-:-:S02]  /*c310*/  LOP3.LUT R5, R0, 0x20, RZ, 0xc0, !PT ;  /* 0x0000002000057812 */ /* 0x000fc400078ec0ff */
[----:B------:R-:W-:Y:S02]  /*c320*/  LOP3.LUT R3, R3, 0x8, R4, 0xf8, !PT ;  /* 0x0000000803037812 */ /* 0x000fe400078ef804 */
[----:B------:R-:W-:Y:S02]  /*c330*/  SHF.L.U32 R4, R16, 0x2, RZ ;  /* 0x0000000210047819 */ /* 0x000fe400000006ff */
[----:B------:R-:W-:Y:S02]  /*c340*/  LEA R5, R22, R5, 0x9 ;  /* 0x0000000516057211 */ /* 0x000fe400078e48ff */
[----:B------:R-:W-:Y:S01]  /*c350*/  LOP3.LUT R3, R3, 0x18, R4, 0x78, !PT ;  /* 0x0000001803037812 */ /* 0x000fe200078e7804 */
[----:B-1---5:R-:W1:Y:S01]  /*c360*/  @P0 LDC R17, c[0x0][0x720] ;  /* 0x0001c800ff110b82 */ /* 0x022e620000000800 */
[----:B------:R-:W-:Y:S02]  /*c370*/  LOP3.LUT R0, R0, 0x100, RZ, 0xc0, !PT ;  /* 0x0000010000007812 */ /* 0x000fe400078ec0ff */
[----:B------:R-:W-:-:S02]  /*c380*/  ISETP.GT.U32.AND P1, PT, R19, 0x3e, PT ;  /* 0x0000003e1300780c */ /* 0x000fc40003f24070 */
[----:B------:R-:W-:Y:S02]  /*c390*/  IADD3 R3, R3, R5, R0 ;  /* 0x0000000503037210 */ /* 0x000fe40007ffe000 */
[----:B------:R-:W-:Y:S02]  /*c3a0*/  LOP3.LUT P0, RZ, R16, 0x4, RZ, 0xc0, !PT ;  /* 0x0000000410ff7812 */ /* 0x000fe4000780c0ff */
[----:B------:R-:W-:Y:S01]  /*c3b0*/  LEA R3, R3, R2, 0x1 ;  /* 0x0000000203037211 */ /* 0x000fe200078e08ff */
[-C--:B-1----:R-:W-:Y:S01]  /*c3c0*/  FMUL R5, R90, R17.reuse ;  /* 0x000000115a057220 */ /* 0x082fe20000400000 */
        /* <DEDUP_REMOVED lines=16> */
[-C--:B------:R-:W-:Y:S01]  /*c4d0*/  FMUL R13, R32, R17.reuse ;  /* 0x00000011200d7220 */ /* 0x080fe20000400000 */
[----:B------:R-:W-:Y:S01]  /*c4e0*/  MOV R0, 0x10 ;  /* 0x0000001000007802 */ /* 0x000fe20000000f00 */
        /* <DEDUP_REMOVED lines=48> */
[----:B------:R-:W-:Y:S01]  /*c7f0*/  VIADD R17, R3, 0x1000 ;  /* 0x0000100003117836 */ /* 0x000fe20000000000 */
[----:B------:R-:W-:-:S02]  /*c800*/  F2FP.F16.F32.PACK_AB R9, R10, R9 ;  /* 0x000000090a09723e */ /* 0x000fc400000000ff */
[----:B------:R-:W-:Y:S02]  /*c810*/  F2FP.F16.F32.PACK_AB R4, R89, R4 ;  /* 0x000000045904723e */ /* 0x000fe400000000ff */
[----:B------:R-:W-:Y:S02]  /*c820*/  F2FP.F16.F32.PACK_AB R6, R93, R6 ;  /* 0x000000065d06723e */ /* 0x000fe400000000ff */
[----:B------:R-:W-:Y:S02]  /*c830*/  F2FP.F16.F32.PACK_AB R8, R97, R96 ;  /* 0x000000606108723e */ /* 0x000fe400000000ff */
[----:B------:R-:W-:Y:S02]  /*c840*/  F2FP.F16.F32.PACK_AB R10, R101, R100 ;  /* 0x00000064650a723e */ /* 0x000fe400000000ff */
[----:B------:R-:W-:Y:S02]  /*c850*/  F2FP.F16.F32.PACK_AB R11, R12, R11 ;  /* 0x0000000b0c0b723e */ /* 0x000fe400000000ff */
[----:B------:R-:W-:Y:S01]  /*c860*/  SEL R0, R0, 0xfffffff0, !P0 ;  /* 0xfffffff000007807 */ /* 0x000fe20004000000 */
[----:B------:R-:W-:Y:S06]  /*c870*/  @P1 BRA `(.L_x_67) ;  /* 0x0000000000041947 */ /* 0x000fec0003800000 */
[----:B------:R-:W-:-:S04]  /*c880*/  DEPBAR.LE SB0, 0x1 ;  /* 0x000080400000791a */ /* 0x000fc80000000000 */
.L_x_67:
[----:B------:R-:W-:Y:S05]  /*c890*/  WARPSYNC.ALL ;  /* 0x0000000000007948 */ /* 0x000fea0003800000 */
[----:B------:R-:W-:Y:S01]  /*c8a0*/  BAR.SYNC.DEFER_BLOCKING 0x1, 0x80 ;  /* 0x0042000000007b1d */ /* 0x000fe20000010000 */
[C---:B------:R-:W-:Y:S02]  /*c8b0*/  LEA R23, R0.reuse, R17, 0x1 ;  /* 0x0000001100177211 */ /* 0x040fe400078e08ff */
[----:B------:R-:W-:Y:S02]  /*c8c0*/  LEA R0, R0, R3, 0x1 ;  /* 0x0000000300007211 */ /* 0x000fe400078e08ff */
[----:B------:R-:W-:Y:S01]  /*c8d0*/  F2FP.F16.F32.PACK_AB R13, R13, R14 ;  /* 0x0000000e0d0d723e */ /* 0x000fe200000000ff */
[----:B------:R-:W-:Y:S01]  /*c8e0*/  BSSY B0, `(.L_x_68) ;  /* 0x000001e000007945 */ /* 0x000fe20003800000 */
[----:B------:R-:W-:-:S02]  /*c8f0*/  F2FP.F16.F32.PACK_AB R15, R15, R16 ;  /* 0x000000100f0f723e */ /* 0x000fc400000000ff */
[----:B------:R-:W-:Y:S02]  /*c900*/  F2FP.F16.F32.PACK_AB R17, R19, R20 ;  /* 0x000000141311723e */ /* 0x000fe400000000ff */
[----:B------:R-:W-:Y:S02]  /*c910*/  F2FP.F16.F32.PACK_AB R12, R105, R104 ;  /* 0x00000068690c723e */ /* 0x000fe400000000ff */
[----:B------:R-:W-:Y:S02]  /*c920*/  F2FP.F16.F32.PACK_AB R14, R109, R108 ;  /* 0x0000006c6d0e723e */ /* 0x000fe400000000ff */
[----:B------:R-:W-:Y:S02]  /*c930*/  F2FP.F16.F32.PACK_AB R16, R113, R112 ;  /* 0x000000707110723e */ /* 0x000fe400000000ff */
[----:B------:R-:W-:Y:S02]  /*c940*/  F2FP.F16.F32.PACK_AB R18, R117, R116 ;  /* 0x000000747512723e */ /* 0x000fe400000000ff */
[----:B------:R-:W-:Y:S01]  /*c950*/  F2FP.F16.F32.PACK_AB R19, R21, R22 ;  /* 0x000000161513723e */ /* 0x000fe200000000ff */
[----:B------:R1:W-:Y:S04]  /*c960*/  STSM.16.M88.4 [R3], R4 ;  /* 0x0000000403007844 */ /* 0x0003e80000000200 */
[----:B------:R1:W-:Y:S01]  /*c970*/  STSM.16.M88.4 [R0], R8 ;  /* 0x0000000800007844 */ /* 0x0003e20000000200 */
[----:B------:R-:W-:Y:S01]  /*c980*/  @!PT LDS RZ, [RZ] ;  /* 0x00000000fffff984 */ /* 0x000fe20000000800 */
[----:B------:R-:W-:Y:S01]  /*c990*/  @!PT LDS RZ, [RZ] ;  /* 0x00000000fffff984 */ /* 0x000fe20000000800 */
[----:B------:R-:W-:Y:S01]  /*c9a0*/  @!PT LDS RZ, [RZ] ;  /* 0x00000000fffff984 */ /* 0x000fe20000000800 */
[----:B------:R-:W-:Y:S01]  /*c9b0*/  @!PT LDS RZ, [RZ] ;  /* 0x00000000fffff984 */ /* 0x000fe20000000800 */
[----:B------:R2:W-:Y:S06]  /*c9c0*/  MEMBAR.ALL.CTA ;  /* 0x0000000000007992 */ /* 0x0005ec0000008000 */
[----:B--2---:R-:W2:Y:S02]  /*c9d0*/  FENCE.VIEW.ASYNC.S ;  /* 0x00000000000073c6 */ /* 0x004ea40000000000 */
[----:B--2---:R-:W-:Y:S06]  /*c9e0*/  BAR.SYNC.DEFER_BLOCKING 0x1, 0x80 ;  /* 0x0042000000007b1d */ /* 0x004fec0000010000 */
[----:B------:R-:W-:Y:S05]  /*c9f0*/  @P1 BRA `(.L_x_69) ;  /* 0x0000000000301947 */ /* 0x000fea0003800000 */
[----:B------:R-:W2:Y:S01]  /*ca00*/  S2UR UR10, SR_CTAID.X ;  /* 0x00000000000a79c3 */ /* 0x000ea20000002500 */
[----:B------:R-:W-:Y:S01]  /*ca10*/  ULDC.64 UR4, c[0x0][0x198] ;  /* 0x0000660000047ab9 */ /* 0x000fe20000000a00 */
[----:B------:R-:W-:Y:S01]  /*ca20*/  R2UR UR8, R2 ;  /* 0x00000000020872ca */ /* 0x000fe200000e0000 */
[----:B------:R-:W-:Y:S01]  /*ca30*/  UIADD3 UR4, UP0, UR4, 0x670, URZ ;  /* 0x0000067004047890 */ /* 0x000fe2000ff1e03f */
[----:B------:R-:W-:Y:S01]  /*ca40*/  UMOV UR9, URZ ;  /* 0x0000003f00097c82 */ /* 0x000fe20008000000 */
[----:B------:R-:W-:Y:S02]  /*ca50*/  UMOV UR11, UR36 ;  /* 0x00000024000b7c82 */ /* 0x000fe40008000000 */
[----:B------:R-:W-:Y:S01]  /*ca60*/  UIADD3.X UR5, URZ, UR5, URZ, UP0, !UPT ;  /* 0x000000053f057290 */ /* 0x000fe200087fe43f */
[----:B------:R-:W-:Y:S01]  /*ca70*/  UMOV UR12, UR37 ;  /* 0x00000025000c7c82 */ /* 0x000fe20008000000 */
[----:B--2---:R-:W-:-:S09]  /*ca80*/  USHF.L.U32 UR10, UR10, 0x6, URZ ;  /* 0x000000060a0a7899 */ /* 0x004fd2000800063f */
[----:B------:R2:W-:Y:S01]  /*ca90*/  UTMASTG.4D [UR8], [UR4] ;  /* 0x00000008040073b5 */ /* 0x0005e20008018000 */
[----:B------:R0:W-:Y:S01]  /*caa0*/  UTMACMDFLUSH ;  /* 0x00000000000079b7 */ /* 0x0001e20000000000 */
[----:B--2---:R-:W-:-:S04]  /*cab0*/  DEPBAR.LE SB0, 0x1 ;  /* 0x000080400000791a */ /* 0x004fc80000000000 */
.L_x_69:
[----:B------:R-:W-:Y:S05]  /*cac0*/  BSYNC B0 ;  /* 0x0000000000007941 */ /* 0x000fea0003800000 */
.L_x_68:
[----:B------:R-:W-:Y:S01]  /*cad0*/  BAR.SYNC.DEFER_BLOCKING 0x1, 0x80 ;  /* 0x0042000000007b1d */ /* 0x000fe20000010000 */
[----:B------:R-:W-:Y:S02]  /*cae0*/  F2FP.F16.F32.PACK_AB R120, R121, R120 ;  /* 0x000000787978723e */ /* 0x000fe400000000ff */
[----:B------:R-:W-:Y:S02]  /*caf0*/  F2FP.F16.F32.PACK_AB R128, R129, R128 ;  /* 0x000000808180723e */ /* 0x000fe400000000ff */
[----:B------:R-:W-:Y:S01]  /*cb00*/  F2FP.F16.F32.PACK_AB R121, R24, R25 ;  /* 0x000000191879723e */ /* 0x000fe200000000ff */
[----:B------:R-:W-:Y:S01]  /*cb10*/  BSSY B0, `(.L_x_70) ;  /* 0x000001d000007945 */ /* 0x000fe20003800000 */
[----:B------:R-:W-:Y:S02]  /*cb20*/  F2FP.F16.F32.PACK_AB R122, R125, R124 ;  /* 0x0000007c7d7a723e */ /* 0x000fe400000000ff */
[----:B------:R-:W-:Y:S02]  /*cb30*/  F2FP.F16.F32.PACK_AB R123, R26, R27 ;  /* 0x0000001b1a7b723e */ /* 0x000fe400000000ff */
[----:B------:R-:W-:-:S02]  /*cb40*/  F2FP.F16.F32.PACK_AB R129, R28, R29 ;  /* 0x0000001d1c81723e */ /* 0x000fc400000000ff */
[----:B------:R-:W-:Y:S02]  /*cb50*/  F2FP.F16.F32.PACK_AB R130, R133, R132 ;  /* 0x000000848582723e */ /* 0x000fe400000000ff */
[----:B------:R-:W-:Y:S01]  /*cb60*/  F2FP.F16.F32.PACK_AB R131, R30, R31 ;  /* 0x0000001f1e83723e */ /* 0x000fe200000000ff */
[----:B------:R2:W-:Y:S04]  /*cb70*/  STSM.16.M88.4 [R3+0x1000], R12 ;  /* 0x0010000c03007844 */ /* 0x0005e80000000200 */
[----:B------:R2:W-:Y:S01]  /*cb80*/  STSM.16.M88.4 [R0+0x1000], R16 ;  /* 0x0010001000007844 */ /* 0x0005e20000000200 */
[----:B------:R-:W-:Y:S01]  /*cb90*/  @!PT LDS RZ, [RZ] ;  /* 0x00000000fffff984 */ /* 0x000fe20000000800 */
[----:B------:R-:W-:Y:S01]  /*cba0*/  @!PT LDS RZ, [RZ] ;  /* 0x00000000fffff984 */ /* 0x000fe20000000800 */
[----:B------:R-:W-:Y:S01]  /*cbb0*/  @!PT LDS RZ, [RZ] ;  /* 0x00000000fffff984 */ /* 0x000fe20000000800 */
[----:B------:R-:W-:Y:S01]  /*cbc0*/  @!PT LDS RZ, [RZ] ;  /* 0x00000000fffff984 */ /* 0x000fe20000000800 */
[----:B------:R3:W-:Y:S06]  /*cbd0*/  MEMBAR.ALL.CTA ;  /* 0x0000000000007992 */ /* 0x0007ec0000008000 */
[----:B---3--:R-:W3:Y:S02]  /*cbe0*/  FENCE.VIEW.ASYNC.S ;  /* 0x00000000000073c6 */ /* 0x008ee40000000000 */
[----:B---3--:R-:W-:Y:S06]  /*cbf0*/  BAR.SYNC.DEFER_BLOCKING 0x1, 0x80 ;  /* 0x0042000000007b1d */ /* 0x008fec0000010000 */
[----:B------:R-:W-:Y:S05]  /*cc00*/  @P1 BRA `(.L_x_71) ;  /* 0x0000000000341947 */ /* 0x000fea0003800000 */
[----:B------:R-:W3:Y:S01]  /*cc10*/  S2UR UR10, SR_CTAID.X ;  /* 0x00000000000a79c3 */ /* 0x000ee20000002500 */
[----:B------:R-:W-:Y:S01]  /*cc20*/  R2UR UR8, R2 ;  /* 0x00000000020872ca */ /* 0x000fe200000e0000 */
[----:B------:R-:W-:Y:S01]  /*cc30*/  ULDC.64 UR4, c[0x0][0x198] ;  /* 0x0000660000047ab9 */ /* 0x000fe20000000a00 */
[----:B------:R-:W-:Y:S01]  /*cc40*/  UMOV UR9, 0x20 ;  /* 0x0000002000097882 */ /* 0x000fe20000000000 */
[----:B------:R-:W-:Y:S01]  /*cc50*/  UIADD3 UR4, UP0, UR4, 0x670, URZ ;  /* 0x0000067004047890 */ /* 0x000fe2000ff1e03f */
[----:B------:R-:W-:Y:S01]  /*cc60*/  UMOV UR11, UR36 ;  /* 0x00000024000b7c82 */ /* 0x000fe20008000000 */
[----:B------:R-:W-:Y:S02]  /*cc70*/  UMOV UR12, UR37 ;  /* 0x00000025000c7c82 */ /* 0x000fe40008000000 */
[----:B------:R-:W-:-:S06]  /*cc80*/  UIADD3.X UR5, URZ, UR5, URZ, UP0, !UPT ;  /* 0x000000053f057290 */ /* 0x000fcc00087fe43f */
[----:B------:R-:W-:Y:S02]  /*cc90*/  UIADD3 UR8, UR8, 0x1000, URZ ;  /* 0x0000100008087890 */ /* 0x000fe4000fffe03f */
[----:B---3--:R-:W-:-:S09]  /*cca0*/  USHF.L.U32 UR10, UR10, 0x6, URZ ;  /* 0x000000060a0a7899 */ /* 0x008fd2000800063f */
[----:B------:R3:W-:Y:S01]  /*ccb0*/  UTMASTG.4D [UR8], [UR4] ;  /* 0x00000008040073b5 */ /* 0x0007e20008018000 */
[----:B------:R0:W-:Y:S01]  /*ccc0*/  UTMACMDFLUSH ;  /* 0x00000000000079b7 */ /* 0x0001e20000000000 */
[----:B---3--:R-:W-:-:S04]  /*ccd0*/  DEPBAR.LE SB0, 0x1 ;  /* 0x000080400000791a */ /* 0x008fc80000000000 */
.L_x_71:
[----:B------:R-:W-:Y:S05]  /*cce0*/  BSYNC B0 ;  /* 0x0000000000007941 */ /* 0x000fea0003800000 */
.L_x_70:
        /* <DEDUP_REMOVED lines=17> */
[----:B----4-:R-:W4:Y:S02]  /*ce00*/  FENCE.VIEW.ASYNC.S ;  /* 0x00000000000073c6 */ /* 0x010f240000000000 */
[----:B----4-:R-:W-:Y:S06]  /*ce10*/  BAR.SYNC.DEFER_BLOCKING 0x1, 0x80 ;  /* 0x0042000000007b1d */ /* 0x010fec0000010000 */
[----:B------:R-:W-:Y:S05]  /*ce20*/  @P1 BRA `(.L_x_73) ;  /* 0x0000000000301947 */ /* 0x000fea0003800000 */
[----:B------:R-:W4:Y:S01]  /*ce30*/  S2UR UR10, SR_CTAID.X ;  /* 0x00000000000a79c3 */ /* 0x000f220000002500 */
[----:B------:R-:W-:Y:S01]  /*ce40*/  ULDC.64 UR4, c[0x0][0x198] ;  /* 0x0000660000047ab9 */ /* 0x000fe20000000a00 */
[----:B------:R-:W-:Y:S01]  /*ce50*/  R2UR UR8, R2 ;  /* 0x00000000020872ca */ /* 0x000fe200000e0000 */
[----:B------:R-:W-:Y:S01]  /*ce60*/  UIADD3 UR4, UP0, UR4, 0x670, URZ ;  /* 0x0000067004047890 */ /* 0x000fe2000ff1e03f */
[----:B------:R-:W-:Y:S01]  /*ce70*/  UMOV UR9, 0x40 ;  /* 0x0000004000097882 */ /* 0x000fe20000000000 */
[----:B------:R-:W-:Y:S02]  /*ce80*/  UMOV UR11, UR36 ;  /* 0x00000024000b7c82 */ /* 0x000fe40008000000 */
[----:B------:R-:W-:Y:S01]  /*ce90*/  UIADD3.X UR5, URZ, UR5, URZ, UP0, !UPT ;  /* 0x000000053f057290 */ /* 0x000fe200087fe43f */
[----:B------:R-:W-:Y:S01]  /*cea0*/  UMOV UR12, UR37 ;  /* 0x00000025000c7c82 */ /* 0x000fe20008000000 */
[----:B----4-:R-:W-:-:S09]  /*ceb0*/  USHF.L.U32 UR10, UR10, 0x6, URZ ;  /* 0x000000060a0a7899 */ /* 0x010fd2000800063f */
[----:B------:R4:W-:Y:S01]  /*cec0*/  UTMASTG.4D [UR8], [UR4] ;  /* 0x00000008040073b5 */ /* 0x0009e20008018000 */
[----:B------:R0:W-:Y:S01]  /*ced0*/  UTMACMDFLUSH ;  /* 0x00000000000079b7 */ /* 0x0001e20000000000 */
[----:B----4-:R-:W-:-:S04]  /*cee0*/  DEPBAR.LE SB0, 0x1 ;  /* 0x000080400000791a */ /* 0x010fc80000000000 */
.L_x_73:
[----:B------:R-:W-:Y:S05]  /*cef0*/  BSYNC B0 ;  /* 0x0000000000007941 */ /* 0x000fea0003800000 */
.L_x_72:
[----:B------:R-:W-:Y:S06]  /*cf00*/  BAR.SYNC.DEFER_BLOCKING 0x1, 0x80 ;  /* 0x0042000000007b1d */ /* 0x000fec0000010000 */
[----:B------:R-:W-:Y:S01]  /*cf10*/  BSSY B0, `(.L_x_74) ;  /* 0x0000017000007945 */ /* 0x000fe20003800000 */
[----:B------:R4:W-:Y:S04]  /*cf20*/  STSM.16.M88.4 [R3+0x1000], R136 ;  /* 0x0010008803007844 */ /* 0x0009e80000000200 */
[----:B------:R4:W-:Y:S01]  /*cf30*/  STSM.16.M88.4 [R23], R144 ;  /* 0x0000009017007844 */ /* 0x0009e20000000200 */
[----:B------:R-:W-:Y:S01]  /*cf40*/  @!PT LDS RZ, [RZ] ;  /* 0x00000000fffff984 */ /* 0x000fe20000000800 */
[----:B------:R-:W-:Y:S01]  /*cf50*/  @!PT LDS RZ, [RZ] ;  /* 0x00000000fffff984 */ /* 0x000fe20000000800 */
[----:B------:R-:W-:Y:S01]  /*cf60*/  @!PT LDS RZ, [RZ] ;  /* 0x00000000fffff984 */ /* 0x000fe20000000800 */
[----:B------:R-:W-:Y:S01]  /*cf70*/  @!PT LDS RZ, [RZ] ;  /* 0x00000000fffff984 */ /* 0x000fe20000000800 */
[----:B------:R5:W-:Y:S06]  /*cf80*/  MEMBAR.ALL.CTA ;  /* 0x0000000000007992 */ /* 0x000bec0000008000 */
[----:B-----5:R-:W5:Y:S02]  /*cf90*/  FENCE.VIEW.ASYNC.S ;  /* 0x00000000000073c6 */ /* 0x020f640000000000 */
[----:B-----5:R-:W-:Y:S06]  /*cfa0*/  BAR.SYNC.DEFER_BLOCKING 0x1, 0x80 ;  /* 0x0042000000007b1d */ /* 0x020fec0000010000 */
[----:B------:R-:W-:Y:S05]  /*cfb0*/  @P1 BRA `(.L_x_75) ;  /* 0x0000000000301947 */ /* 0x000fea0003800000 */
[----:B------:R-:W5:Y:S01]  /*cfc0*/  S2UR UR10, SR_CTAID.X ;  /* 0x00000000000a79c3 */ /* 0x000f620000002500 */
        /* <DEDUP_REMOVED lines=8> */
[----:B-----5:R-:W-:-:S09]  /*d050*/  USHF.L.U32 UR10, UR10, 0x6, URZ ;  /* 0x000000060a0a7899 */ /* 0x020fd2000800063f */
[----:B------:R1:W-:Y:S02]  /*d060*/  UTMASTG.4D [UR8], [UR4] ;  /* 0x00000008040073b5 */ /* 0x0003e40008018000 */
[----:B-1----:R0:W-:Y:S02]  /*d070*/  UTMACMDFLUSH ;  /* 0x00000000000079b7 */ /* 0x0021e40000000000 */
.L_x_75:
[----:B------:R-:W-:Y:S05]  /*d080*/  BSYNC B0 ;  /* 0x0000000000007941 */ /* 0x000fea0003800000 */
.L_x_74:
[----:B------:R-:W-:-:S04]  /*d090*/  DEPBAR.LE SB0, 0x0 ;  /* 0x000080000000791a */ /* 0x000fc80000000000 */
[----:B------:R-:W-:Y:S05]  /*d0a0*/  EXIT ;  /* 0x000000000000794d */ /* 0x000fea0003800000 */
.L_x_7:
[----:B-1----:R1:W2:Y:S02]  /*d0b0*/  SYNCS.PHASECHK.TRANS64.TRYWAIT P2, [R3+URZ+0x24048], R2 ;  /* 0x02404802030075a7 */ /* 0x0022a4000804017f */
[----:B--2---:R-:W-:Y:S05]  /*d0c0*/  @!P2 NANOSLEEP.SYNCS 0x989680 ;  /* 0x009896800000a95d */ /* 0x004fea0003900000 */
[----:B------:R-:W2:Y:S02]  /*d0d0*/  @!P2 SYNCS.PHASECHK.TRANS64 P2, [R3+URZ+0x24048], R2 ;  /* 0x024048020300a5a7 */ /* 0x000ea4000804007f */
[----:B--2---:R-:W-:Y:S05]  /*d0e0*/  @!P2 BRA `(.L_x_7) ;  /* 0xfffffffc00f0a947 */ /* 0x004fea000383ffff */
[----:B------:R-:W-:Y:S05]  /*d0f0*/  BRA `(.L_x_76) ;  /* 0xffffff3400847947 */ /* 0x000fea000383ffff */
.L_x_12:
[----:B-1----:R1:W2:Y:S02]  /*d100*/  SYNCS.PHASECHK.TRANS64.TRYWAIT P1, [R3+URZ+0x24020], R2 ;  /* 0x02402002030075a7 */ /* 0x0022a4000802017f */
[----:B--2---:R-:W-:Y:S05]  /*d110*/  @!P1 NANOSLEEP.SYNCS 0x989680 ;  /* 0x009896800000995d */ /* 0x004fea0003900000 */
[----:B------:R-:W2:Y:S02]  /*d120*/  @!P1 SYNCS.PHASECHK.TRANS64 P1, [R3+URZ+0x24020], R2 ;  /* 0x02402002030095a7 */ /* 0x000ea4000802007f */
[----:B--2---:R-:W-:Y:S05]  /*d130*/  @!P1 BRA `(.L_x_12) ;  /* 0xfffffffc00f09947 */ /* 0x004fea000383ffff */
[----:B------:R-:W-:Y:S05]  /*d140*/  BRA `(.L_x_77) ;  /* 0xffffff3800387947 */ /* 0x000fea000383ffff */
.L_x_14:
[----:B-1----:R1:W2:Y:S02]  /*d150*/  SYNCS.PHASECHK.TRANS64.TRYWAIT P1, [R2+URZ+0x24020], R3 ;  /* 0x02402003020075a7 */ /* 0x0022a4000802017f */
[----:B--2---:R-:W-:Y:S05]  /*d160*/  @!P1 NANOSLEEP.SYNCS 0x989680 ;  /* 0x009896800000995d */ /* 0x004fea0003900000 */
[----:B------:R-:W2:Y:S02]  /*d170*/  @!P1 SYNCS.PHASECHK.TRANS64 P1, [R2+URZ+0x24020], R3 ;  /* 0x02402003020095a7 */ /* 0x000ea4000802007f */
[----:B--2---:R-:W-:Y:S05]  /*d180*/  @!P1 BRA `(.L_x_14) ;  /* 0xfffffffc00f09947 */ /* 0x004fea000383ffff */
[----:B------:R-:W-:Y:S05]  /*d190*/  BRA `(.L_x_78) ;  /* 0xffffff3800ac7947 */ /* 0x000fea000383ffff */
.L_x_17:
[----:B-1----:R1:W2:Y:S02]  /*d1a0*/  SYNCS.PHASECHK.TRANS64.TRYWAIT P1, [R3+URZ+0x24020], R4 ;  /* 0x02402004030075a7 */ /* 0x0022a4000802017f */
[----:B--2---:R-:W-:Y:S05]  /*d1b0*/  @!P1 NANOSLEEP.SYNCS 0x989680 ;  /* 0x009896800000995d */ /* 0x004fea0003900000 */
[----:B------:R-:W2:Y:S02]  /*d1c0*/  @!P1 SYNCS.PHASECHK.TRANS64 P1, [R3+URZ+0x24020], R4 ;  /* 0x02402004030095a7 */ /* 0x000ea4000802007f */
[----:B--2---:R-:W-:Y:S05]  /*d1d0*/  @!P1 BRA `(.L_x_17) ;  /* 0xfffffffc00f09947 */ /* 0x004fea000383ffff */
[----:B------:R-:W-:Y:S05]  /*d1e0*/  BRA `(.L_x_79) ;  /* 0xffffff3c003c7947 */ /* 0x000fea000383ffff */
.L_x_19:
[----:B-1----:R1:W2:Y:S02]  /*d1f0*/  SYNCS.PHASECHK.TRANS64.TRYWAIT P1, [R3+URZ+0x24020], R2 ;  /* 0x02402002030075a7 */ /* 0x0022a4000802017f */
[----:B--2---:R-:W-:Y:S05]  /*d200*/  @!P1 NANOSLEEP.SYNCS 0x989680 ;  /* 0x009896800000995d */ /* 0x004fea0003900000 */
[----:B------:R-:W2:Y:S02]  /*d210*/  @!P1 SYNCS.PHASECHK.TRANS64 P1, [R3+URZ+0x24020], R2 ;  /* 0x02402002030095a7 */ /* 0x000ea4000802007f */
[----:B--2---:R-:W-:Y:S05]  /*d220*/  @!P1 BRA `(.L_x_19) ;  /* 0xfffffffc00f09947 */ /* 0x004fea000383ffff */
[----:B------:R-:W-:Y:S05]  /*d230*/  BRA `(.L_x_80) ;  /* 0xffffff3c00c87947 */ /* 0x000fea000383ffff */
.L_x_21:
[----:B-1----:R1:W2:Y:S02]  /*d240*/  SYNCS.PHASECHK.TRANS64.TRYWAIT P1, [R2+URZ+0x24040], R89 ;  /* 0x02404059020075a7 */ /* 0x0022a4000802017f */
[----:B--2---:R-:W-:Y:S05]  /*d250*/  @!P1 NANOSLEEP.SYNCS 0x989680 ;  /* 0x009896800000995d */ /* 0x004fea0003900000 */
[----:B------:R-:W2:Y:S02]  /*d260*/  @!P1 SYNCS.PHASECHK.TRANS64 P1, [R2+URZ+0x24040], R89 ;  /* 0x02404059020095a7 */ /* 0x000ea4000802007f */
[----:B--2---:R-:W-:Y:S05]  /*d270*/  @!P1 BRA `(.L_x_21) ;  /* 0xfffffffc00f09947 */ /* 0x004fea000383ffff */
[----:B------:R-:W-:Y:S05]  /*d280*/  BRA `(.L_x_81) ;  /* 0xffffff40005c7947 */ /* 0x000fea000383ffff */
.L_x_22:
[----:B--2---:R2:W3:Y:S02]  /*d290*/  SYNCS.PHASECHK.TRANS64.TRYWAIT P1, [R2+URZ+0x24000], R89 ;  /* 0x02400059020075a7 */ /* 0x0044e4000802017f */
[----:B---3--:R-:W-:Y:S05]  /*d2a0*/  @!P1 NANOSLEEP.SYNCS 0x989680 ;  /* 0x009896800000995d */ /* 0x008fea0003900000 */
[----:B------:R-:W3:Y:S02]  /*d2b0*/  @!P1 SYNCS.PHASECHK.TRANS64 P1, [R2+URZ+0x24000], R89 ;  /* 0x02400059020095a7 */ /* 0x000ee4000802007f */
[----:B---3--:R-:W-:Y:S05]  /*d2c0*/  @!P1 BRA `(.L_x_22) ;  /* 0xfffffffc00f09947 */ /* 0x008fea000383ffff */
[----:B------:R-:W-:Y:S05]  /*d2d0*/  BRA `(.L_x_82) ;  /* 0xffffff4000687947 */ /* 0x000fea000383ffff */
.L_x_23:
[----:B-1----:R1:W2:Y:S02]  /*d2e0*/  SYNCS.PHASECHK.TRANS64.TRYWAIT P6, [R2+URZ+0x24008], R89 ;  /* 0x02400859020075a7 */ /* 0x0022a400080c017f */
[----:B--2---:R-:W-:Y:S05]  /*d2f0*/  @!P6 NANOSLEEP.SYNCS 0x989680 ;  /* 0x009896800000e95d */ /* 0x004fea0003900000 */
[----:B------:R-:W2:Y:S02]  /*d300*/  @!P6 SYNCS.PHASECHK.TRANS64 P6, [R2+URZ+0x24008], R89 ;  /* 0x024008590200e5a7 */ /* 0x000ea400080c007f */
[----:B--2---:R-:W-:Y:S05]  /*d310*/  @!P6 BRA `(.L_x_23) ;  /* 0xfffffffc00f0e947 */ /* 0x004fea000383ffff */
[----:B------:R-:W-:Y:S05]  /*d320*/  BRA `(.L_x_83) ;  /* 0xffffff5c00887947 */ /* 0x000fea000383ffff */
.L_x_25:
[----:B--2---:R2:W3:Y:S02]  /*d330*/  SYNCS.PHASECHK.TRANS64.TRYWAIT P2, [R19+URZ+0x24000], R14 ;  /* 0x0240000e130075a7 */ /* 0x0044e4000804017f */
[----:B---3--:R-:W-:Y:S05]  /*d340*/  @!P2 NANOSLEEP.SYNCS 0x989680 ;  /* 0x009896800000a95d */ /* 0x008fea0003900000 */
[----:B------:R-:W3:Y:S02]  /*d350*/  @!P2 SYNCS.PHASECHK.TRANS64 P2, [R19+URZ+0x24000], R14 ;  /* 0x0240000e1300a5a7 */ /* 0x000ee4000804007f */
[----:B---3--:R-:W-:Y:S05]  /*d360*/  @!P2 BRA `(.L_x_25) ;  /* 0xfffffffc00f0a947 */ /* 0x008fea000383ffff */
[----:B------:R-:W-:Y:S05]  /*d370*/  BRA `(.L_x_84) ;  /* 0xffffff74008c7947 */ /* 0x000fea000383ffff */
.L_x_28:
[----:B-1----:R1:W2:Y:S02]  /*d380*/  SYNCS.PHASECHK.TRANS64.TRYWAIT P3, [R14+URZ+0x24020], R19 ;  /* 0x024020130e0075a7 */ /* 0x0022a4000806017f */
[----:B--2---:R-:W-:Y:S05]  /*d390*/  @!P3 NANOSLEEP.SYNCS 0x989680 ;  /* 0x009896800000b95d */ /* 0x004fea0003900000 */
[----:B------:R-:W2:Y:S02]  /*d3a0*/  @!P3 SYNCS.PHASECHK.TRANS64 P3, [R14+URZ+0x24020], R19 ;  /* 0x024020130e00b5a7 */ /* 0x000ea4000806007f */
[----:B--2---:R-:W-:Y:S05]  /*d3b0*/  @!P3 BRA `(.L_x_28) ;  /* 0xfffffffc00f0b947 */ /* 0x004fea000383ffff */
[----:B------:R-:W-:Y:S05]  /*d3c0*/  BRA `(.L_x_85) ;  /* 0xffffff7800447947 */ /* 0x000fea000383ffff */
.L_x_30:
[----:B-1----:R1:W2:Y:S02]  /*d3d0*/  SYNCS.PHASECHK.TRANS64.TRYWAIT P5, [R155+URZ+0x24000], R152 ;  /* 0x024000989b0075a7 */ /* 0x0022a400080a017f */
[----:B--2---:R-:W-:Y:S05]  /*d3e0*/  @!P5 NANOSLEEP.SYNCS 0x989680 ;  /* 0x009896800000d95d */ /* 0x004fea0003900000 */
[----:B------:R-:W2:Y:S02]  /*d3f0*/  @!P5 SYNCS.PHASECHK.TRANS64 P5, [R155+URZ+0x24000], R152 ;  /* 0x024000989b00d5a7 */ /* 0x000ea400080a007f */
[----:B--2---:R-:W-:Y:S05]  /*d400*/  @!P5 BRA `(.L_x_30) ;  /* 0xfffffffc00f0d947 */ /* 0x004fea000383ffff */
[----:B------:R-:W-:Y:S05]  /*d410*/  BRA `(.L_x_86) ;  /* 0xffffff8000507947 */ /* 0x000fea000383ffff */
.L_x_34:
[----:B-1----:R1:W2:Y:S02]  /*d420*/  SYNCS.PHASECHK.TRANS64.TRYWAIT P2, [R14+URZ+0x24020], R21 ;  /* 0x024020150e0075a7 */ /* 0x0022a4000804017f */
[----:B--2---:R-:W-:Y:S05]  /*d430*/  @!P2 NANOSLEEP.SYNCS 0x989680 ;  /* 0x009896800000a95d */ /* 0x004fea0003900000 */
[----:B------:R-:W2:Y:S02]  /*d440*/  @!P2 SYNCS.PHASECHK.TRANS64 P2, [R14+URZ+0x24020], R21 ;  /* 0x024020150e00a5a7 */ /* 0x000ea4000804007f */
[----:B--2---:R-:W-:Y:S05]  /*d450*/  @!P2 BRA `(.L_x_34) ;  /* 0xfffffffc00f0a947 */ /* 0x004fea000383ffff */
[----:B------:R-:W-:Y:S05]  /*d460*/  BRA `(.L_x_87) ;  /* 0xffffffa000d47947 */ /* 0x000fea000383ffff */
.L_x_38:
[----:B--2---:R2:W3:Y:S02]  /*d470*/  SYNCS.PHASECHK.TRANS64.TRYWAIT P1, [R19+URZ+0x24000], R18 ;  /* 0x02400012130075a7 */ /* 0x0044e4000802017f */
[----:B---3--:R-:W-:Y:S05]  /*d480*/  @!P1 NANOSLEEP.SYNCS 0x989680 ;  /* 0x009896800000995d */ /* 0x008fea0003900000 */
[----:B------:R-:W3:Y:S02]  /*d490*/  @!P1 SYNCS.PHASECHK.TRANS64 P1, [R19+URZ+0x24000], R18 ;  /* 0x02400012130095a7 */ /* 0x000ee4000802007f */
[----:B---3--:R-:W-:Y:S05]  /*d4a0*/  @!P1 BRA `(.L_x_38) ;  /* 0xfffffffc00f09947 */ /* 0x008fea000383ffff */
[----:B------:R-:W-:Y:S05]  /*d4b0*/  BRA `(.L_x_88) ;  /* 0xffffffa4008c7947 */ /* 0x000fea000383ffff */
.L_x_41:
[----:B-1----:R1:W2:Y:S02]  /*d4c0*/  SYNCS.PHASECHK.TRANS64.TRYWAIT P2, [R18+URZ+0x24020], R19 ;  /* 0x02402013120075a7 */ /* 0x0022a4000804017f */
[----:B--2---:R-:W-:Y:S05]  /*d4d0*/  @!P2 NANOSLEEP.SYNCS 0x989680 ;  /* 0x009896800000a95d */ /* 0x004fea0003900000 */
[----:B------:R-:W2:Y:S02]  /*d4e0*/  @!P2 SYNCS.PHASECHK.TRANS64 P2, [R18+URZ+0x24020], R19 ;  /* 0x024020131200a5a7 */ /* 0x000ea4000804007f */
[----:B--2---:R-:W-:Y:S05]  /*d4f0*/  @!P2 BRA `(.L_x_41) ;  /* 0xfffffffc00f0a947 */ /* 0x004fea000383ffff */
[----:B------:R-:W-:Y:S05]  /*d500*/  BRA `(.L_x_89) ;  /* 0xffffffa800807947 */ /* 0x000fea000383ffff */
.L_x_44:
[----:B-1----:R1:W4:Y:S02]  /*d510*/  SYNCS.PHASECHK.TRANS64.TRYWAIT P4, [R156+URZ+0x24000], R153 ;  /* 0x024000999c0075a7 */ /* 0x002324000808017f */
[----:B----4-:R-:W-:Y:S05]  /*d520*/  @!P4 NANOSLEEP.SYNCS 0x989680 ;  /* 0x009896800000c95d */ /* 0x010fea0003900000 */
[----:B------:R-:W4:Y:S02]  /*d530*/  @!P4 SYNCS.PHASECHK.TRANS64 P4, [R156+URZ+0x24000], R153 ;  /* 0x024000999c00c5a7 */ /* 0x000f24000808007f */
[----:B----4-:R-:W-:Y:S05]  /*d540*/  @!P4 BRA `(.L_x_44) ;  /* 0xfffffffc00f0c947 */ /* 0x010fea000383ffff */
[----:B------:R-:W-:Y:S05]  /*d550*/  BRA `(.L_x_90) ;  /* 0xffffffb800a47947 */ /* 0x000fea000383ffff */
.L_x_48:
[----:B-1----:R1:W2:Y:S02]  /*d560*/  SYNCS.PHASECHK.TRANS64.TRYWAIT P1, [R6+URZ+0x24020], R21 ;  /* 0x02402015060075a7 */ /* 0x0022a4000802017f */
[----:B--2---:R-:W-:Y:S05]  /*d570*/  @!P1 NANOSLEEP.SYNCS 0x989680 ;  /* 0x009896800000995d */ /* 0x004fea0003900000 */
[----:B------:R-:W2:Y:S02]  /*d580*/  @!P1 SYNCS.PHASECHK.TRANS64 P1, [R6+URZ+0x24020], R21 ;  /* 0x02402015060095a7 */ /* 0x000ea4000802007f */
[----:B--2---:R-:W-:Y:S05]  /*d590*/  @!P1 BRA `(.L_x_48) ;  /* 0xfffffffc00f09947 */ /* 0x004fea000383ffff */
[----:B------:R-:W-:Y:S05]  /*d5a0*/  BRA `(.L_x_91) ;  /* 0xffffffdc00287947 */ /* 0x000fea000383ffff */
        .weak           $__internal_0_$__cuda_sm20_rcp_rn_f32_slowpath
        .type           $__internal_0_$__cuda_sm20_rcp_rn_f32_slowpath,@function
        .size           $__internal_0_$__cuda_sm20_rcp_rn_f32_slowpath,(.L_x_97 - $__internal_0_$__cuda_sm20_rcp_rn_f32_slowpath)
$__internal_0_$__cuda_sm20_rcp_rn_f32_slowpath:
[----:B------:R-:W-:Y:S01]  /*d5b0*/  IMAD.SHL.U32 R0, R3, 0x2, RZ ;  /* 0x0000000203007824 */ /* 0x000fe200078e00ff */
[----:B------:R-:W-:Y:S04]  /*d5c0*/  BSSY B2, `(.L_x_92) ;  /* 0x0000030000027945 */ /* 0x000fe80003800000 */
[----:B------:R-:W-:-:S04]  /*d5d0*/  SHF.R.U32.HI R13, RZ, 0x18, R0 ;  /* 0x00000018ff0d7819 */ /* 0x000fc80000011600 */
[----:B------:R-:W-:-:S13]  /*d5e0*/  ISETP.NE.U32.AND P0, PT, R13, RZ, PT ;  /* 0x000000ff0d00720c */ /* 0x000fda0003f05070 */
[----:B------:R-:W-:Y:S05]  /*d5f0*/  @P0 BRA `(.L_x_93) ;  /* 0x0000000000280947 */ /* 0x000fea0003800000 */
[----:B------:R-:W-:-:S04]  /*d600*/  SHF.L.U32 R0, R3, 0x1, RZ ;  /* 0x0000000103007819 */ /* 0x000fc800000006ff */
[----:B------:R-:W-:-:S13]  /*d610*/  ISETP.NE.AND P0, PT, R0, RZ, PT ;  /* 0x000000ff0000720c */ /* 0x000fda0003f05270 */
[----:B------:R-:W-:Y:S01]  /*d620*/  @P0 FFMA R5, R3, 1.84467440737095516160e+19, RZ ;  /* 0x5f80000003050823 */ /* 0x000fe200000000ff */
[----:B------:R-:W-:Y:S08]  /*d630*/  @!P0 MUFU.RCP R4, R3 ;  /* 0x0000000300048308 */ /* 0x000ff00000001000 */
[----:B------:R-:W1:Y:S02]  /*d640*/  @P0 MUFU.RCP R0, R5 ;  /* 0x0000000500000308 */ /* 0x000e640000001000 */
[----:B-1----:R-:W-:-:S04]  /*d650*/  @P0 FFMA R10, R5, R0, -1 ;  /* 0xbf800000050a0423 */ /* 0x002fc80000000000 */
[----:B------:R-:W-:-:S04]  /*d660*/  @P0 FADD.FTZ R11, -R10, -RZ ;  /* 0x800000ff0a0b0221 */ /* 0x000fc80000010100 */
[----:B------:R-:W-:-:S04]  /*d670*/  @P0 FFMA R0, R0, R11, R0 ;  /* 0x0000000b00000223 */ /* 0x000fc80000000000 */
[----:B------:R-:W-:Y:S01]  /*d680*/  @P0 FFMA R4, R0, 1.84467440737095516160e+19, RZ ;  /* 0x5f80000000040823 */ /* 0x000fe200000000ff */
[----:B------:R-:W-:Y:S06]  /*d690*/  BRA `(.L_x_94) ;  /* 0x0000000000887947 */ /* 0x000fec0003800000 */
.L_x_93:
[----:B------:R-:W-:-:S04]  /*d6a0*/  IADD3 R20, R13, -0xfd, RZ ;  /* 0xffffff030d147810 */ /* 0x000fc80007ffe0ff */
[----:B------:R-:W-:-:S13]  /*d6b0*/  ISETP.GT.U32.AND P0, PT, R20, 0x1, PT ;  /* 0x000000011400780c */ /* 0x000fda0003f04070 */
[----:B------:R-:W-:Y:S05]  /*d6c0*/  @P0 BRA `(.L_x_95) ;  /* 0x0000000000780947 */ /* 0x000fea0003800000 */
[----:B------:R-:W-:Y:S01]  /*d6d0*/  LOP3.LUT R0, R3, 0x7fffff, RZ, 0xc0, !PT ;  /* 0x007fffff03007812 */ /* 0x000fe200078ec0ff */
[----:B------:R-:W-:-:S03]  /*d6e0*/  IMAD.MOV.U32 R11, RZ, RZ, 0x3 ;  /* 0x00000003ff0b7424 */ /* 0x000fc600078e00ff */
[----:B------:R-:W-:Y:S02]  /*d6f0*/  LOP3.LUT R0, R0, 0x3f800000, RZ, 0xfc, !PT ;  /* 0x3f80000000007812 */ /* 0x000fe400078efcff */
[----:B------:R-:W-:Y:S02]  /*d700*/  SHF.L.U32 R11, R11, R20, RZ ;  /* 0x000000140b0b7219 */ /* 0x000fe400000006ff */
[----:B------:R-:W1:Y:S02]  /*d710*/  MUFU.RCP R5, R0 ;  /* 0x0000000000057308 */ /* 0x000e640000001000 */
[----:B-1----:R-:W-:-:S04]  /*d720*/  FFMA R4, R0, R5, -1 ;  /* 0xbf80000000047423 */ /* 0x002fc80000000005 */
[----:B------:R-:W-:-:S04]  /*d730*/  FADD.FTZ R4, -R4, -RZ ;  /* 0x800000ff04047221 */ /* 0x000fc80000010100 */
[CCC-:B------:R-:W-:Y:S01]  /*d740*/  FFMA.RM R10, R5.reuse, R4.reuse, R5.reuse ;  /* 0x00000004050a7223 */ /* 0x1c0fe20000004005 */
[----:B------:R-:W-:-:S04]  /*d750*/  FFMA.RP R5, R5, R4, R5 ;  /* 0x0000000405057223 */ /* 0x000fc80000008005 */
[C---:B------:R-:W-:Y:S02]  /*d760*/  LOP3.LUT R4, R10.reuse, 0x7fffff, RZ, 0xc0, !PT ;  /* 0x007fffff0a047812 */ /* 0x040fe400078ec0ff */
[----:B------:R-:W-:Y:S02]  /*d770*/  FSETP.NEU.FTZ.AND P0, PT, R10, R5, PT ;  /* 0x000000050a00720b */ /* 0x000fe40003f1d000 */
[----:B------:R-:W-:Y:S02]  /*d780*/  LOP3.LUT R4, R4, 0x800000, RZ, 0xfc, !PT ;  /* 0x0080000004047812 */ /* 0x000fe400078efcff */
[----:B------:R-:W-:Y:S02]  /*d790*/  SEL R5, RZ, 0xffffffff, !P0 ;  /* 0xffffffffff057807 */ /* 0x000fe40004000000 */
[----:B------:R-:W-:Y:S02]  /*d7a0*/  LOP3.LUT R11, R11, R4, RZ, 0xc0, !PT ;  /* 0x000000040b0b7212 */ /* 0x000fe400078ec0ff */
[----:B------:R-:W-:-:S02]  /*d7b0*/  IADD3 R5, -R5, RZ, RZ ;  /* 0x000000ff05057210 */ /* 0x000fc40007ffe1ff */
[-C--:B------:R-:W-:Y:S02]  /*d7c0*/  SHF.R.U32.HI R11, RZ, R20.reuse, R11 ;  /* 0x00000014ff0b7219 */ /* 0x080fe4000001160b */
[--C-:B------:R-:W-:Y:S01]  /*d7d0*/  LOP3.LUT P1, RZ, R5, R20, R4.reuse, 0xf8, !PT ;  /* 0x0000001405ff7212 */ /* 0x100fe2000782f804 */
[----:B------:R-:W-:Y:S01]  /*d7e0*/  VIADD R5, R13, 0xffffff04 ;  /* 0xffffff040d057836 */ /* 0x000fe20000000000 */
[C---:B------:R-:W-:Y:S02]  /*d7f0*/  LOP3.LUT P0, RZ, R11.reuse, 0x1, RZ, 0xc0, !PT ;  /* 0x000000010bff7812 */ /* 0x040fe4000780c0ff */
[----:B------:R-:W-:Y:S02]  /*d800*/  LOP3.LUT P2, RZ, R11, 0x2, RZ, 0xc0, !PT ;  /* 0x000000020bff7812 */ /* 0x000fe4000784c0ff */
[----:B------:R-:W-:Y:S02]  /*d810*/  SHF.R.U32.HI R4, RZ, R5, R4 ;  /* 0x00000005ff047219 */ /* 0x000fe40000011604 */
[----:B------:R-:W-:-:S02]  /*d820*/  PLOP3.LUT P0, PT, P0, P1, P2, 0xe0, 0x0 ;  /* 0x000000000000781c */ /* 0x000fc40000703c20 */
[----:B------:R-:W-:Y:S02]  /*d830*/  LOP3.LUT P1, RZ, R3, 0x7fffff, RZ, 0xc0, !PT ;  /* 0x007fffff03ff7812 */ /* 0x000fe4000782c0ff */
[----:B------:R-:W-:-:S04]  /*d840*/  SEL R0, RZ, 0x1, !P0 ;  /* 0x00000001ff007807 */ /* 0x000fc80004000000 */
[----:B------:R-:W-:-:S04]  /*d850*/  IADD3 R0, -R0, RZ, RZ ;  /* 0x000000ff00007210 */ /* 0x000fc80007ffe1ff */
[----:B------:R-:W-:-:S13]  /*d860*/  ISETP.GE.AND P0, PT, R0, RZ, PT ;  /* 0x000000ff0000720c */ /* 0x000fda0003f06270 */
[----:B------:R-:W-:-:S04]  /*d870*/  @!P0 IADD3 R4, R4, 0x1, RZ ;  /* 0x0000000104048810 */ /* 0x000fc80007ffe0ff */
[----:B------:R-:W-:-:S04]  /*d880*/  @!P1 SHF.L.U32 R4, R4, 0x1, RZ ;  /* 0x0000000104049819 */ /* 0x000fc800000006ff */
[----:B------:R-:W-:Y:S01]  /*d890*/  LOP3.LUT R4, R4, 0x80000000, R3, 0xf8, !PT ;  /* 0x8000000004047812 */ /* 0x000fe200078ef803 */
[----:B------:R-:W-:Y:S06]  /*d8a0*/  BRA `(.L_x_94) ;  /* 0x0000000000047947 */ /* 0x000fec0003800000 */
.L_x_95:
[----:B------:R1:W2:Y:S02]  /*d8b0*/  MUFU.RCP R4, R3 ;  /* 0x0000000300047308 */ /* 0x0002a40000001000 */
.L_x_94:
[----:B------:R-:W-:Y:S05]  /*d8c0*/  BSYNC B2 ;  /* 0x0000000000027941 */ /* 0x000fea0003800000 */
.L_x_92:
[----:B--2---:R-:W-:Y:S01]  /*d8d0*/  IMAD.MOV.U32 R0, RZ, RZ, R4 ;  /* 0x000000ffff007224 */ /* 0x004fe200078e0004 */
[----:B------:R-:W-:Y:S02]  /*d8e0*/  MOV R4, R12 ;  /* 0x0000000c00047202 */ /* 0x000fe40000000f00 */
[----:B------:R-:W-:-:S04]  /*d8f0*/  MOV R5, 0x0 ;  /* 0x0000000000057802 */ /* 0x000fc80000000f00 */
[----:B-1----:R-:W-:Y:S05]  /*d900*/  RET.REL.NODEC R4 `(_ZN7cutlass13device_kernelINS_4fmha6kernel13FmhaKernelTmaINS1_10collective15FmhaMainloopTmaINS_6half_tEfN4cute5tupleIJNS7_1CILi64EEENS9_ILi128EEESB_EEENS4_14ResidualFusionEJEEENS4_15FmhaFwdEpilogueIS6_fSC_EEJEEEEEvNT_6ParamsE) ;  /* 0xffffff2404bc7950 */ /* 0x002fea0003c3ffff */
.L_x_96:
[----:B------:R-:W-:-:S00]  /*d910*/  BRA `(.L_x_96) ;  /* 0xfffffffc00fc7947 */ /* 0x000fc0000383ffff */
[----:B------:R-:W-:-:S00]  /*d920*/  NOP ;  /* 0x0000000000007918 */ /* 0x000fc00000000000 */
        /* <DEDUP_REMOVED lines=13> */
.L_x_97:


//--------------------- .nv.global.init           --------------------------
	.section	.nv.global.init,"aw",@progbits
.nv.global.init:
	.type		$str$23,@object
	.size		$str$23,($str$24 - $str$23)
$str$23:
        /*0000*/ 	.byte	0x28, 0x61, 0x64, 0x64, 0x72, 0x65, 0x73, 0x73, 0x20, 0x26, 0x20, 0x6d, 0x61, 0x73, 0x6b, 0x29
        /*0010*/ 	.byte	0x20, 0x3d, 0x3d, 0x20, 0x30, 0x00
	.type		$str$24,@object
	.size		$str$24,(__unnamed_1 - $str$24)
$str$24:
        /*0016*/ 	.byte	0x2f, 0x74, 0x6d, 0x70, 0x2f, 0x63, 0x75, 0x74, 0x6c, 0x61, 0x73, 0x73, 0x5f, 0x73, 0x77, 0x65
        /*0026*/ 	.byte	0x65, 0x70, 0x5f, 0x73, 0x72, 0x63, 0x2f, 0x69, 0x6e, 0x63, 0x6c, 0x75, 0x64, 0x65, 0x2f, 0x63
        /*0036*/ 	.byte	0x75, 0x74, 0x65, 0x2f, 0x70, 0x6f, 0x69, 0x6e, 0x74, 0x65, 0x72, 0x5f, 0x66, 0x6c, 0x61, 0x67
        /*0046*/ 	.byte	0x67, 0x65, 0x64, 0x2e, 0x68, 0x70, 0x70, 0x00
	.type		__unnamed_1,@object
	.size		__unnamed_1,(__unnamed_2 - __unnamed_1)
__unnamed_1:
        /*004e*/ 	.byte	0x61, 0x75, 0x74, 0x6f, 0x20, 0x63, 0x75, 0x74, 0x65, 0x3a, 0x3a, 0x61, 0x73, 0x5f, 0x70, 0x6f
        /* <DEDUP_REMOVED lines=27> */
        /*020e*/ 	.byte	0x3e, 0x3e, 0x3e, 0x3e, 0x3e, 0x5d, 0x00
	.type		__unnamed_2,@object
	.size		__unnamed_2,(.L_1 - __unnamed_2)
__unnamed_2:
        /* <DEDUP_REMOVED lines=29> */
.L_1:


//--------------------- .nv.shared._ZN7cutlass13device_kernelINS_4fmha6kernel13FmhaKernelTmaINS1_10collective15FmhaMainloopTmaINS_6half_tEfN4cute5tupleIJNS7_1CILi64EEENS9_ILi128EEESB_EEENS4_14ResidualFusionEJEEENS4_15FmhaFwdEpilogueIS6_fSC_EEJEEEEEvNT_6ParamsE --------------------------
	.section	.nv.shared._ZN7cutlass13device_kernelINS_4fmha6kernel13FmhaKernelTmaINS1_10collective15FmhaMainloopTmaINS_6half_tEfN4cute5tupleIJNS7_1CILi64EEENS9_ILi128EEESB_EEENS4_14ResidualFusionEJEEENS4_15FmhaFwdEpilogueIS6_fSC_EEJEEEEEvNT_6ParamsE,"aw",@nobits
	.sectionflags	@""
	.align	16
	.zero		1024


//--------------------- .nv.shared.reserved.0     --------------------------
	.section	.nv.shared.reserved.0,"aw",@nobits
	.weak		__nv_reservedSMEM_offset_0_alias
	.size		__nv_reservedSMEM_offset_0_alias, 0, 0
	.other		__nv_reservedSMEM_offset_0_alias,@"STO_CUDA_RESERVED_SHARED STV_DEFAULT"
__nv_reservedSMEM_offset_0_alias:
	.zero		0


//--------------------- .nv.global                --------------------------
	.section	.nv.global,"aw",@nobits
.nv.global:
	.type		_ZN39_INTERNAL_803dc71d_4_k_cu_bf14e569_31044cute1_E,@object
	.size		_ZN39_INTERNAL_803dc71d_4_k_cu_bf14e569_31044cute1_E,(_ZN39_INTERNAL_803dc71d_4_k_cu_bf14e569_31044cuda3std3__45__cpo6cbeginE - _ZN39_INTERNAL_803dc71d_4_k_cu_bf14e569_31044cute1_E)
_ZN39_INTERNAL_803dc71d_4_k_cu_bf14e569_31044cute1_E:
	.zero		1
	.type		_ZN39_INTERNAL_803dc71d_4_k_cu_bf14e569_31044cuda3std3__45__cpo6cbeginE,@object
	.size		_ZN39_INTERNAL_803dc71d_4_k_cu_bf14e569_31044cuda3std3__45__cpo6cbeginE,(_ZN39_INTERNAL_803dc71d_4_k_cu_bf14e569_31044cuda3std3__48in_placeE - _ZN39_INTERNAL_803dc71d_4_k_cu_bf14e569_31044cuda3std3__45__cpo6cbeginE)
_ZN39_INTERNAL_803dc71d_4_k_cu_bf14e569_31044cuda3std3__45__cpo6cbeginE:
	.zero		1
	.type		_ZN39_INTERNAL_803dc71d_4_k_cu_bf14e569_31044cuda3std3__48in_placeE,@object
	.size		_ZN39_INTERNAL_803dc71d_4_k_cu_bf14e569_31044cuda3std3__48in_placeE,(_ZN39_INTERNAL_803dc71d_4_k_cu_bf14e569_31044cuda3std6ranges3__45__cpo9iter_moveE - _ZN39_INTERNAL_803dc71d_4_k_cu_bf14e569_31044cuda3std3__48in_placeE)
_ZN39_INTERNAL_803dc71d_4_k_cu_bf14e569_31044cuda3std3__48in_placeE:
	.zero		1
	.type		_ZN39_INTERNAL_803dc71d_4_k_cu_bf14e569_31044cuda3std6ranges3__45__cpo9iter_moveE,@object
	.size		_ZN39_INTERNAL_803dc71d_4_k_cu_bf14e569_31044cuda3std6ranges3__45__cpo9iter_moveE,(_ZN39_INTERNAL_803dc71d_4_k_cu_bf14e569_31044cuda3std3__45__cpo5beginE - _ZN39_INTERNAL_803dc71d_4_k_cu_bf14e569_31044cuda3std6ranges3__45__cpo9iter_moveE)
_ZN39_INTERNAL_803dc71d_4_k_cu_bf14e569_31044cuda3std6ranges3__45__cpo9iter_moveE:
	.zero		1
	.type		_ZN39_INTERNAL_803dc71d_4_k_cu_bf14e569_31044cuda3std3__45__cpo5beginE,@object
	.size		_ZN39_INTERNAL_803dc71d_4_k_cu_bf14e569_31044cuda3std3__45__cpo5beginE,(_ZN39_INTERNAL_803dc71d_4_k_cu_bf14e569_31044cuda3std3__441_GLOBAL__N__803dc71d_4_k_cu_bf14e569_31046ignoreE - _ZN39_INTERNAL_803dc71d_4_k_cu_bf14e569_31044cuda3std3__45__cpo5beginE)
_ZN39_INTERNAL_803dc71d_4_k_cu_bf14e569_31044cuda3std3__45__cpo5beginE:
	.zero		1
	.type		_ZN39_INTERNAL_803dc71d_4_k_cu_bf14e569_31044cuda3std3__441_GLOBAL__N__803dc71d_4_k_cu_bf14e569_31046ignoreE,@object
	.size		_ZN39_INTERNAL_803dc71d_4_k_cu_bf14e569_31044cuda3std3__441_GLOBAL__N__803dc71d_4_k_cu_bf14e569_31046ignoreE,(_ZN39_INTERNAL_803dc71d_4_k_cu_bf14e569_31044cute7productE - _ZN39_INTERNAL_803dc71d_4_k_cu_bf14e569_31044cuda3std3__441_GLOBAL__N__803dc71d_4_k_cu_bf14e569_31046ignoreE)
_ZN39_INTERNAL_803dc71d_4_k_cu_bf14e569_31044cuda3std3__441_GLOBAL__N__803dc71d_4_k_cu_bf14e569_31046ignoreE:
	.zero		1
	.type		_ZN39_INTERNAL_803dc71d_4_k_cu_bf14e569_31044cute7productE,@object
	.size		_ZN39_INTERNAL_803dc71d_4_k_cu_bf14e569_31044cute7productE,(_ZN39_INTERNAL_803dc71d_4_k_cu_bf14e569_31044cuda3std3__45__cpo3endE - _ZN39_INTERNAL_803dc71d_4_k_cu_bf14e569_31044cute7productE)
_ZN39_INTERNAL_803dc71d_4_k_cu_bf14e569_31044cute7productE:
	.zero		1
	.type		_ZN39_INTERNAL_803dc71d_4_k_cu_bf14e569_31044cuda3std3__45__cpo3endE,@object
	.size		_ZN39_INTERNAL_803dc71d_4_k_cu_bf14e569_31044cuda3std3__45__cpo3endE,(_ZN39_INTERNAL_803dc71d_4_k_cu_bf14e569_31044cuda3std3__419piecewise_constructE - _ZN39_INTERNAL_803dc71d_4_k_cu_bf14e569_31044cuda3std3__45__cpo3endE)
_ZN39_INTERNAL_803dc71d_4_k_cu_bf14e569_31044cuda3std3__45__cpo3endE:
	.zero		1
	.type		_ZN39_INTERNAL_803dc71d_4_k_cu_bf14e569_31044cuda3std3__419piecewise_constructE,@object
	.size		_ZN39_INTERNAL_803dc71d_4_k_cu_bf14e569_31044cuda3std3__419piecewise_constructE,(_ZN39_INTERNAL_803dc71d_4_k_cu_bf14e569_31044cuda3std3__45__cpo4cendE - _ZN39_INTERNAL_803dc71d_4_k_cu_bf14e569_31044cuda3std3__419piecewise_constructE)
_ZN39_INTERNAL_803dc71d_4_k_cu_bf14e569_31044cuda3std3__419piecewise_constructE:
	.zero		1
	.type		_ZN39_INTERNAL_803dc71d_4_k_cu_bf14e569_31044cuda3std3__45__cpo4cendE,@object
	.size		_ZN39_INTERNAL_803dc71d_4_k_cu_bf14e569_31044cuda3std3__45__cpo4cendE,(_ZN39_INTERNAL_803dc71d_4_k_cu_bf14e569_31044cuda3std6ranges3__45__cpo4swapE - _ZN39_INTERNAL_803dc71d_4_k_cu_bf14e569_31044cuda3std3__45__cpo4cendE)
_ZN39_INTERNAL_803dc71d_4_k_cu_bf14e569_31044cuda3std3__45__cpo4cendE:
	.zero		1
	.type		_ZN39_INTERNAL_803dc71d_4_k_cu_bf14e569_31044cuda3std6ranges3__45__cpo4swapE,@object
	.size		_ZN39_INTERNAL_803dc71d_4_k_cu_bf14e569_31044cuda3std6ranges3__45__cpo4swapE,(.L_9 - _ZN39_INTERNAL_803dc71d_4_k_cu_bf14e569_31044cuda3std6ranges3__45__cpo4swapE)
_ZN39_INTERNAL_803dc71d_4_k_cu_bf14e569_31044cuda3std6ranges3__45__cpo4swapE:
	.zero		1
.L_9:


//--------------------- .nv.constant0._ZN7cutlass13device_kernelINS_4fmha6kernel13FmhaKernelTmaINS1_10collective15FmhaMainloopTmaINS_6half_tEfN4cute5tupleIJNS7_1CILi64EEENS9_ILi128EEESB_EEENS4_14ResidualFusionEJEEENS4_15FmhaFwdEpilogueIS6_fSC_EEJEEEEEvNT_6ParamsE --------------------------
	.section	.nv.constant0._ZN7cutlass13device_kernelINS_4fmha6kernel13FmhaKernelTmaINS1_10collective15FmhaMainloopTmaINS_6half_tEfN4cute5tupleIJNS7_1CILi64EEENS9_ILi128EEESB_EEENS4_14ResidualFusionEJEEENS4_15FmhaFwdEpilogueIS6_fSC_EEJEEEEEvNT_6ParamsE,"a",@progbits
	.sectionflags	@""
	.align	4
.nv.constant0._ZN7cutlass13device_kernelINS_4fmha6kernel13FmhaKernelTmaINS1_10collective15FmhaMainloopTmaINS_6half_tEfN4cute5tupleIJNS7_1CILi64EEENS9_ILi128EEESB_EEENS4_14ResidualFusionEJEEENS4_15FmhaFwdEpilogueIS6_fSC_EEJEEEEEvNT_6ParamsE:
	.zero		2688


//--------------------- SYMBOLS --------------------------

	.type		.nv.reservedSmem.offset0,@object
	.size		.nv.reservedSmem.offset0,0x4
	.type		__assertfail,@function
